	.target	sm_90a

	.elftype	@"ET_EXEC"


//--------------------- .note.nv.tkinfo           --------------------------
	.section	.note.nv.tkinfo,"",@"SHT_NOTE"
	.sectionflags	@"SHF_NOTE_NV_TKINFO"
	.tkinfo
        /*0018*/ 	.word	0x00000002
        /*0030*/ 	.string	""
        /*0030*/ 	.string	"ptxas"
        /*0030*/ 	.string	"Cuda compilation tools, release 13.0, V13.0.88"
        /*0030*/ 	.string	"Build cuda_13.0.r13.0/compiler.36424714_0"
        /*0030*/ 	.string	"-arch sm_90a -m 64 "



//--------------------- .note.nv.cuinfo           --------------------------
	.section	.note.nv.cuinfo,"",@"SHT_NOTE"
	.sectionflags	@"SHF_NOTE_NV_CUINFO"
        /*0018*/ 	.short	0x0002
        /*001a*/ 	.short	0x005a
        /*001c*/ 	.short	0x0082
	.zero		2


//--------------------- .nv.info                  --------------------------
	.section	.nv.info,"",@"SHT_CUDA_INFO"
	.align	4


	//----- nvinfo : EIATTR_REGCOUNT
	.align		4
        /*0000*/ 	.byte	0x04, 0x2f
        /*0002*/ 	.short	(.L_15 - .L_14)
	.align		4
.L_14:
        /*0004*/ 	.word	index@(_ZN7cutlass13device_kernelINS_4gemm6kernel13GemmUniversalIN4cute5tupleIJiiiiEEENS1_10collective13CollectiveMmaINS1_34MainloopSm90TmaGmmaWarpSpecializedILi2ENS5_IJNS4_1CILi1EEESB_SB_EEENS1_35KernelTmaWarpSpecializedCooperativeEEENS5_IJNSA_ILi256EEENSA_ILi128EEESG_EEENS_10bfloat16_tENS5_IJSB_llEEESI_SJ_NS4_8TiledMMAINS4_8MMA_AtomIJNS4_4SM904GMMA28MMA_64x128x16_F32BF16BF16_SSILNSN_5MajorE1ELSP_1ELNSN_7ScaleInE1ELSQ_1EEEEEENS4_6LayoutINS5_IJNSA_ILi2EEESB_SB_EEENS5_IJSB_NSA_ILi0EEESW_EEEEENS5_IJNS4_10UnderscoreESZ_SZ_EEEEENS4_13SM90_TMA_LOADENS4_14ComposedLayoutINS4_7SwizzleILi3ELi4ELi3EEENS4_18smem_ptr_flag_bitsILi16EEENST_INS5_IJNSA_ILi64EEENSA_ILi8EEEEEENS5_IJSB_S18_EEEEEEEvNS4_8identityES12_S1D_vS1E_EENS_8epilogue10collective6detail29Sm90TmaWarpSpecializedAdapterINS1H_15DefaultEpilogueISI_NS5_IJlSB_lEEES1L_NS1G_6thread17LinearCombinationISI_Li1EffLNS1M_9ScaleType4KindE0ELNS_15FloatRoundStyleE2ESI_EENS1_15EpilogueDefaultEEEEEvvEEEEvNT_6ParamsE)
        /*0008*/ 	.word	0x000000a8


	//----- nvinfo : EIATTR_FRAME_SIZE
	.align		4
.L_15:
        /*000c*/ 	.byte	0x04, 0x11
        /*000e*/ 	.short	(.L_17 - .L_16)
	.align		4
.L_16:
        /*0010*/ 	.word	index@(_ZN7cutlass13device_kernelINS_4gemm6kernel13GemmUniversalIN4cute5tupleIJiiiiEEENS1_10collective13CollectiveMmaINS1_34MainloopSm90TmaGmmaWarpSpecializedILi2ENS5_IJNS4_1CILi1EEESB_SB_EEENS1_35KernelTmaWarpSpecializedCooperativeEEENS5_IJNSA_ILi256EEENSA_ILi128EEESG_EEENS_10bfloat16_tENS5_IJSB_llEEESI_SJ_NS4_8TiledMMAINS4_8MMA_AtomIJNS4_4SM904GMMA28MMA_64x128x16_F32BF16BF16_SSILNSN_5MajorE1ELSP_1ELNSN_7ScaleInE1ELSQ_1EEEEEENS4_6LayoutINS5_IJNSA_ILi2EEESB_SB_EEENS5_IJSB_NSA_ILi0EEESW_EEEEENS5_IJNS4_10UnderscoreESZ_SZ_EEEEENS4_13SM90_TMA_LOADENS4_14ComposedLayoutINS4_7SwizzleILi3ELi4ELi3EEENS4_18smem_ptr_flag_bitsILi16EEENST_INS5_IJNSA_ILi64EEENSA_ILi8EEEEEENS5_IJSB_S18_EEEEEEEvNS4_8identityES12_S1D_vS1E_EENS_8epilogue10collective6detail29Sm90TmaWarpSpecializedAdapterINS1H_15DefaultEpilogueISI_NS5_IJlSB_lEEES1L_NS1G_6thread17LinearCombinationISI_Li1EffLNS1M_9ScaleType4KindE0ELNS_15FloatRoundStyleE2ESI_EENS1_15EpilogueDefaultEEEEEvvEEEEvNT_6ParamsE)
        /*0014*/ 	.word	0x00000000


	//----- nvinfo : EIATTR_MIN_STACK_SIZE
	.align		4
.L_17:
        /*0018*/ 	.byte	0x04, 0x12
        /*001a*/ 	.short	(.L_19 - .L_18)
	.align		4
.L_18:
        /*001c*/ 	.word	index@(_ZN7cutlass13device_kernelINS_4gemm6kernel13GemmUniversalIN4cute5tupleIJiiiiEEENS1_10collective13CollectiveMmaINS1_34MainloopSm90TmaGmmaWarpSpecializedILi2ENS5_IJNS4_1CILi1EEESB_SB_EEENS1_35KernelTmaWarpSpecializedCooperativeEEENS5_IJNSA_ILi256EEENSA_ILi128EEESG_EEENS_10bfloat16_tENS5_IJSB_llEEESI_SJ_NS4_8TiledMMAINS4_8MMA_AtomIJNS4_4SM904GMMA28MMA_64x128x16_F32BF16BF16_SSILNSN_5MajorE1ELSP_1ELNSN_7ScaleInE1ELSQ_1EEEEEENS4_6LayoutINS5_IJNSA_ILi2EEESB_SB_EEENS5_IJSB_NSA_ILi0EEESW_EEEEENS5_IJNS4_10UnderscoreESZ_SZ_EEEEENS4_13SM90_TMA_LOADENS4_14ComposedLayoutINS4_7SwizzleILi3ELi4ELi3EEENS4_18smem_ptr_flag_bitsILi16EEENST_INS5_IJNSA_ILi64EEENSA_ILi8EEEEEENS5_IJSB_S18_EEEEEEEvNS4_8identityES12_S1D_vS1E_EENS_8epilogue10collective6detail29Sm90TmaWarpSpecializedAdapterINS1H_15DefaultEpilogueISI_NS5_IJlSB_lEEES1L_NS1G_6thread17LinearCombinationISI_Li1EffLNS1M_9ScaleType4KindE0ELNS_15FloatRoundStyleE2ESI_EENS1_15EpilogueDefaultEEEEEvvEEEEvNT_6ParamsE)
        /*0020*/ 	.word	0x00000000
.L_19:


//--------------------- .nv.compat                --------------------------
	.section	.nv.compat,"",@"SHT_CUDA_COMPAT_INFO"
	.align	4
        /*0000*/ 	.byte	0x02, 0x09, 0x01, 0x00, 0x02, 0x02, 0x04, 0x00, 0x02, 0x05, 0x05, 0x00, 0x03, 0x07, 0x01, 0x01
        /*0010*/ 	.byte	0x02, 0x03, 0x01, 0x00, 0x02, 0x06, 0x01, 0x00, 0x04, 0x0b, 0x08, 0x00, 0x00, 0x00, 0x00, 0x00
        /*0020*/ 	.byte	0x00, 0x00, 0x00, 0x00


//--------------------- .nv.info._ZN7cutlass13device_kernelINS_4gemm6kernel13GemmUniversalIN4cute5tupleIJiiiiEEENS1_10collective13CollectiveMmaINS1_34MainloopSm90TmaGmmaWarpSpecializedILi2ENS5_IJNS4_1CILi1EEESB_SB_EEENS1_35KernelTmaWarpSpecializedCooperativeEEENS5_IJNSA_ILi256EEENSA_ILi128EEESG_EEENS_10bfloat16_tENS5_IJSB_llEEESI_SJ_NS4_8TiledMMAINS4_8MMA_AtomIJNS4_4SM904GMMA28MMA_64x128x16_F32BF16BF16_SSILNSN_5MajorE1ELSP_1ELNSN_7ScaleInE1ELSQ_1EEEEEENS4_6LayoutINS5_IJNSA_ILi2EEESB_SB_EEENS5_IJSB_NSA_ILi0EEESW_EEEEENS5_IJNS4_10UnderscoreESZ_SZ_EEEEENS4_13SM90_TMA_LOADENS4_14ComposedLayoutINS4_7SwizzleILi3ELi4ELi3EEENS4_18smem_ptr_flag_bitsILi16EEENST_INS5_IJNSA_ILi64EEENSA_ILi8EEEEEENS5_IJSB_S18_EEEEEEEvNS4_8identityES12_S1D_vS1E_EENS_8epilogue10collective6detail29Sm90TmaWarpSpecializedAdapterINS1H_15DefaultEpilogueISI_NS5_IJlSB_lEEES1L_NS1G_6thread17LinearCombinationISI_Li1EffLNS1M_9ScaleType4KindE0ELNS_15FloatRoundStyleE2ESI_EENS1_15EpilogueDefaultEEEEEvvEEEEvNT_6ParamsE --------------------------
	.section	.nv.info._ZN7cutlass13device_kernelINS_4gemm6kernel13GemmUniversalIN4cute5tupleIJiiiiEEENS1_10collective13CollectiveMmaINS1_34MainloopSm90TmaGmmaWarpSpecializedILi2ENS5_IJNS4_1CILi1EEESB_SB_EEENS1_35KernelTmaWarpSpecializedCooperativeEEENS5_IJNSA_ILi256EEENSA_ILi128EEESG_EEENS_10bfloat16_tENS5_IJSB_llEEESI_SJ_NS4_8TiledMMAINS4_8MMA_AtomIJNS4_4SM904GMMA28MMA_64x128x16_F32BF16BF16_SSILNSN_5MajorE1ELSP_1ELNSN_7ScaleInE1ELSQ_1EEEEEENS4_6LayoutINS5_IJNSA_ILi2EEESB_SB_EEENS5_IJSB_NSA_ILi0EEESW_EEEEENS5_IJNS4_10UnderscoreESZ_SZ_EEEEENS4_13SM90_TMA_LOADENS4_14ComposedLayoutINS4_7SwizzleILi3ELi4ELi3EEENS4_18smem_ptr_flag_bitsILi16EEENST_INS5_IJNSA_ILi64EEENSA_ILi8EEEEEENS5_IJSB_S18_EEEEEEEvNS4_8identityES12_S1D_vS1E_EENS_8epilogue10collective6detail29Sm90TmaWarpSpecializedAdapterINS1H_15DefaultEpilogueISI_NS5_IJlSB_lEEES1L_NS1G_6thread17LinearCombinationISI_Li1EffLNS1M_9ScaleType4KindE0ELNS_15FloatRoundStyleE2ESI_EENS1_15EpilogueDefaultEEEEEvvEEEEvNT_6ParamsE,"",@"SHT_CUDA_INFO"
	.sectionflags	@""
	.align	4


	//----- nvinfo : EIATTR_CUDA_API_VERSION
	.align		4
        /*0000*/ 	.byte	0x04, 0x37
        /*0002*/ 	.short	(.L_21 - .L_20)
.L_20:
        /*0004*/ 	.word	0x00000082


	//----- nvinfo : EIATTR_KPARAM_INFO
	.align		4
.L_21:
        /*0008*/ 	.byte	0x04, 0x17
        /*000a*/ 	.short	(.L_23 - .L_22)
.L_22:
        /*000c*/ 	.word	0x00000000
        /*0010*/ 	.short	0x0000
        /*0012*/ 	.short	0x0070
        /*0014*/ 	.byte	0x00, 0xf0, 0x01, 0x10


	//----- nvinfo : EIATTR_SPARSE_MMA_MASK
	.align		4
.L_23:
        /*0018*/ 	.byte	0x03, 0x50
        /*001a*/ 	.short	0x0000


	//----- nvinfo : EIATTR_MAXREG_COUNT
	.align		4
        /*001c*/ 	.byte	0x03, 0x1b
        /*001e*/ 	.short	0x00a8


	//----- nvinfo : EIATTR_NUM_BARRIERS
	.align		4
        /*0020*/ 	.byte	0x02, 0x4c
        /*0022*/ 	.byte	0x01
	.zero		1


	//----- nvinfo : EIATTR_EXTERNS
	.align		4
        /*0024*/ 	.byte	0x04, 0x0f
        /*0026*/ 	.short	(.L_25 - .L_24)


	//   ....[0]....
	.align		4
.L_24:
        /*0028*/ 	.word	index@(__assertfail)


	//----- nvinfo : EIATTR_MERCURY_ISA_VERSION
	.align		4
.L_25:
        /*002c*/ 	.byte	0x03, 0x5f
        /*002e*/ 	.short	0x0101


	//----- nvinfo : EIATTR_INT_WARP_WIDE_INSTR_OFFSETS
	.align		4
        /*0030*/ 	.byte	0x04, 0x31
        /*0032*/ 	.short	(.L_27 - .L_26)


	//   ....[0]....
.L_26:
        /*0034*/ 	.word	0x00000370


	//   ....[1]....
        /*0038*/ 	.word	0x000003a0


	//   ....[2]....
        /*003c*/ 	.word	0x00000480


	//----- nvinfo : EIATTR_COOP_GROUP_MASK_REGIDS
	.align		4
.L_27:
        /*0040*/ 	.byte	0x04, 0x29
        /*0042*/ 	.short	(.L_29 - .L_28)


	//   ....[0]....
.L_28:
        /*0044*/ 	.word	0xffffffff


	//   ....[1]....
        /*0048*/ 	.word	0xffffffff


	//   ....[2]....
        /*004c*/ 	.word	0xffffffff


	//   ....[3]....
        /*0050*/ 	.word	0xffffffff


	//   ....[4]....
        /*0054*/ 	.word	0xffffffff


	//----- nvinfo : EIATTR_COOP_GROUP_INSTR_OFFSETS
	.align		4
.L_29:
        /*0058*/ 	.byte	0x04, 0x28
        /*005a*/ 	.short	(.L_31 - .L_30)


	//   ....[0]....
.L_30:
        /*005c*/ 	.word	0x00000060


	//   ....[1]....
        /*0060*/ 	.word	0x00000070


	//   ....[2]....
        /*0064*/ 	.word	0x00000130


	//   ....[3]....
        /*0068*/ 	.word	0x00000280


	//   ....[4]....
        /*006c*/ 	.word	0x00000f30


	//----- nvinfo : EIATTR_REG_RECONFIG
	.align		4
.L_31:
        /*0070*/ 	.byte	0x01, 0x54
	.zero		2


	//----- nvinfo : EIATTR_SYSCALL_OFFSETS
	.align		4
        /*0074*/ 	.byte	0x04, 0x46
        /*0076*/ 	.short	(.L_33 - .L_32)


	//   ....[0]....
.L_32:
        /*0078*/ 	.word	0x000010f0


	//----- nvinfo : EIATTR_MBARRIER_INSTR_OFFSETS
	.align		4
.L_33:
        /*007c*/ 	.byte	0x04, 0x39
        /*007e*/ 	.short	(.L_35 - .L_34)


	//   ....[0]....
.L_34:
        /*0080*/ 	.word	0x00000230
        /*0084*/ 	.word	0x000000ff
        /*0088*/ 	.word	0x00000000
        /*008c*/ 	.short	0x0100
        /*008e*/ 	.byte	0x08
	.zero		1


	//   ....[1]....
        /*0090*/ 	.word	0x00000240
        /*0094*/ 	.word	0x000000ff
        /*0098*/ 	.word	0x00000010
        /*009c*/ 	.short	0x0100
        /*009e*/ 	.byte	0x08
	.zero		1


	//   ....[2]....
        /*00a0*/ 	.word	0x00000250
        /*00a4*/ 	.word	0x000000ff
        /*00a8*/ 	.word	0x00000008
        /*00ac*/ 	.short	0x0100
        /*00ae*/ 	.byte	0x08
	.zero		1


	//   ....[3]....
        /*00b0*/ 	.word	0x00000260
        /*00b4*/ 	.word	0x000000ff
        /*00b8*/ 	.word	0x00000018
        /*00bc*/ 	.short	0x0100
        /*00be*/ 	.byte	0x08
	.zero		1


	//   ....[4]....
        /*00c0*/ 	.word	0x000004f0
        /*00c4*/ 	.word	0x000000ff
        /*00c8*/ 	.word	0x00000030
        /*00cc*/ 	.short	0x0100
        /*00ce*/ 	.byte	0x06
	.zero		1


	//   ....[5]....
        /*00d0*/ 	.word	0x00000550
        /*00d4*/ 	.word	0x000000ff
        /*00d8*/ 	.word	0x00000038
        /*00dc*/ 	.short	0x0100
        /*00de*/ 	.byte	0x06
	.zero		1


	//   ....[6]....
        /*00e0*/ 	.word	0x00001170
        /*00e4*/ 	.word	0x00000003
        /*00e8*/ 	.word	0x00000000
        /*00ec*/ 	.short	0x010a
        /*00ee*/ 	.byte	0x3f
	.zero		1


	//   ....[7]....
        /*00f0*/ 	.word	0x000011b0
        /*00f4*/ 	.word	0x00000003
        /*00f8*/ 	.word	0x00000000
        /*00fc*/ 	.short	0x010a
        /*00fe*/ 	.byte	0x3f
	.zero		1


	//   ....[8]....
        /*0100*/ 	.word	0x00001990
        /*0104*/ 	.word	0x000000ff
        /*0108*/ 	.word	0x00000000
        /*010c*/ 	.short	0x010a
        /*010e*/ 	.byte	0x08
	.zero		1


	//   ....[9]....
        /*0110*/ 	.word	0x000019d0
        /*0114*/ 	.word	0x000000ff
        /*0118*/ 	.word	0x00000000
        /*011c*/ 	.short	0x010a
        /*011e*/ 	.byte	0x08
	.zero		1


	//   ....[10]....
        /*0120*/ 	.word	0x00002070
        /*0124*/ 	.word	0x000000ff
        /*0128*/ 	.word	0x00000000
        /*012c*/ 	.short	0x0101
        /*012e*/ 	.byte	0x07
	.zero		1


	//   ....[11]....
        /*0130*/ 	.word	0x00002250
        /*0134*/ 	.word	0x000000ff
        /*0138*/ 	.word	0x00000000
        /*013c*/ 	.short	0x0101
        /*013e*/ 	.byte	0x04
	.zero		1


	//   ....[12]....
        /*0140*/ 	.word	0x0000bb60
        /*0144*/ 	.word	0x0000000c
        /*0148*/ 	.word	0x00000010
        /*014c*/ 	.short	0x010a
        /*014e*/ 	.byte	0x3f
	.zero		1


	//   ....[13]....
        /*0150*/ 	.word	0x0000c060
        /*0154*/ 	.word	0x00000005
        /*0158*/ 	.word	0x00000038
        /*015c*/ 	.short	0x0101
        /*015e*/ 	.byte	0x3f
	.zero		1


	//   ....[14]....
        /*0160*/ 	.word	0x0000c760
        /*0164*/ 	.word	0x00000007
        /*0168*/ 	.word	0x00000000
        /*016c*/ 	.short	0x010a
        /*016e*/ 	.byte	0x3f
	.zero		1


	//   ....[15]....
        /*0170*/ 	.word	0x0000c7e0
        /*0174*/ 	.word	0x00000005
        /*0178*/ 	.word	0x00000000
        /*017c*/ 	.short	0x010a
        /*017e*/ 	.byte	0x3f
	.zero		1


	//   ....[16]....
        /*0180*/ 	.word	0x0000c840
        /*0184*/ 	.word	0x00000003
        /*0188*/ 	.word	0x00000000
        /*018c*/ 	.short	0x010a
        /*018e*/ 	.byte	0x3f
	.zero		1


	//   ....[17]....
        /*0190*/ 	.word	0x0000c8a0
        /*0194*/ 	.word	0x00000004
        /*0198*/ 	.word	0x00000000
        /*019c*/ 	.short	0x010a
        /*019e*/ 	.byte	0x3f
	.zero		1


	//   ....[18]....
        /*01a0*/ 	.word	0x0000c970
        /*01a4*/ 	.word	0x0000000c
        /*01a8*/ 	.word	0x00000010
        /*01ac*/ 	.short	0x010a
        /*01ae*/ 	.byte	0x3f
	.zero		1


	//   ....[19]....
        /*01b0*/ 	.word	0x0000ca40
        /*01b4*/ 	.word	0x00000007
        /*01b8*/ 	.word	0x00000000
        /*01bc*/ 	.short	0x010a
        /*01be*/ 	.byte	0x3f
	.zero		1


	//----- nvinfo : EIATTR_NUM_MBARRIERS
	.align		4
.L_35:
        /*01c0*/ 	.byte	0x03, 0x38
        /*01c2*/ 	.short	0x0006


	//----- nvinfo : EIATTR_EXIT_INSTR_OFFSETS
	.align		4
        /*01c4*/ 	.byte	0x04, 0x1c
        /*01c6*/ 	.short	(.L_37 - .L_36)


	//   ....[0]....
.L_36:
        /*01c8*/ 	.word	0x000005a0


	//   ....[1]....
        /*01cc*/ 	.word	0x00000e60


	//   ....[2]....
        /*01d0*/ 	.word	0x0000b180


	//   ....[3]....
        /*01d4*/ 	.word	0x0000b7b0


	//   ....[4]....
        /*01d8*/ 	.word	0x0000c830


	//----- nvinfo : EIATTR_MAX_THREADS
	.align		4
.L_37:
        /*01dc*/ 	.byte	0x04, 0x05
        /*01de*/ 	.short	(.L_39 - .L_38)
.L_38:
        /*01e0*/ 	.word	0x00000180
        /*01e4*/ 	.word	0x00000001
        /*01e8*/ 	.word	0x00000001


	//----- nvinfo : EIATTR_CRS_STACK_SIZE
	.align		4
.L_39:
        /*01ec*/ 	.byte	0x04, 0x1e
        /*01ee*/ 	.short	(.L_41 - .L_40)
.L_40:
        /*01f0*/ 	.word	0x00000000


	//----- nvinfo : EIATTR_CBANK_PARAM_SIZE
	.align		4
.L_41:
        /*01f4*/ 	.byte	0x03, 0x19
        /*01f6*/ 	.short	0x0470


	//----- nvinfo : EIATTR_PARAM_CBANK
	.align		4
        /*01f8*/ 	.byte	0x04, 0x0a
        /*01fa*/ 	.short	(.L_43 - .L_42)
	.align		4
.L_42:
        /*01fc*/ 	.word	index@(.nv.constant0._ZN7cutlass13device_kernelINS_4gemm6kernel13GemmUniversalIN4cute5tupleIJiiiiEEENS1_10collective13CollectiveMmaINS1_34MainloopSm90TmaGmmaWarpSpecializedILi2ENS5_IJNS4_1CILi1EEESB_SB_EEENS1_35KernelTmaWarpSpecializedCooperativeEEENS5_IJNSA_ILi256EEENSA_ILi128EEESG_EEENS_10bfloat16_tENS5_IJSB_llEEESI_SJ_NS4_8TiledMMAINS4_8MMA_AtomIJNS4_4SM904GMMA28MMA_64x128x16_F32BF16BF16_SSILNSN_5MajorE1ELSP_1ELNSN_7ScaleInE1ELSQ_1EEEEEENS4_6LayoutINS5_IJNSA_ILi2EEESB_SB_EEENS5_IJSB_NSA_ILi0EEESW_EEEEENS5_IJNS4_10UnderscoreESZ_SZ_EEEEENS4_13SM90_TMA_LOADENS4_14ComposedLayoutINS4_7SwizzleILi3ELi4ELi3EEENS4_18smem_ptr_flag_bitsILi16EEENST_INS5_IJNSA_ILi64EEENSA_ILi8EEEEEENS5_IJSB_S18_EEEEEEEvNS4_8identityES12_S1D_vS1E_EENS_8epilogue10collective6detail29Sm90TmaWarpSpecializedAdapterINS1H_15DefaultEpilogueISI_NS5_IJlSB_lEEES1L_NS1G_6thread17LinearCombinationISI_Li1EffLNS1M_9ScaleType4KindE0ELNS_15FloatRoundStyleE2ESI_EENS1_15EpilogueDefaultEEEEEvvEEEEvNT_6ParamsE)
        /*0200*/ 	.short	0x0210
        /*0202*/ 	.short	0x0470


	//----- nvinfo : EIATTR_SW_WAR
	.align		4
.L_43:
        /*0204*/ 	.byte	0x04, 0x36
        /*0206*/ 	.short	(.L_45 - .L_44)
.L_44:
        /*0208*/ 	.word	0x00000008
.L_45:


//--------------------- .nv.callgraph             --------------------------
	.section	.nv.callgraph,"",@"SHT_CUDA_CALLGRAPH"
	.align	4
	.sectionentsize	8
	.align		4
        /*0000*/ 	.word	0x00000000
	.align		4
        /*0004*/ 	.word	0xffffffff
	.align		4
        /*0008*/ 	.word	index@(_ZN7cutlass13device_kernelINS_4gemm6kernel13GemmUniversalIN4cute5tupleIJiiiiEEENS1_10collective13CollectiveMmaINS1_34MainloopSm90TmaGmmaWarpSpecializedILi2ENS5_IJNS4_1CILi1EEESB_SB_EEENS1_35KernelTmaWarpSpecializedCooperativeEEENS5_IJNSA_ILi256EEENSA_ILi128EEESG_EEENS_10bfloat16_tENS5_IJSB_llEEESI_SJ_NS4_8TiledMMAINS4_8MMA_AtomIJNS4_4SM904GMMA28MMA_64x128x16_F32BF16BF16_SSILNSN_5MajorE1ELSP_1ELNSN_7ScaleInE1ELSQ_1EEEEEENS4_6LayoutINS5_IJNSA_ILi2EEESB_SB_EEENS5_IJSB_NSA_ILi0EEESW_EEEEENS5_IJNS4_10UnderscoreESZ_SZ_EEEEENS4_13SM90_TMA_LOADENS4_14ComposedLayoutINS4_7SwizzleILi3ELi4ELi3EEENS4_18smem_ptr_flag_bitsILi16EEENST_INS5_IJNSA_ILi64EEENSA_ILi8EEEEEENS5_IJSB_S18_EEEEEEEvNS4_8identityES12_S1D_vS1E_EENS_8epilogue10collective6detail29Sm90TmaWarpSpecializedAdapterINS1H_15DefaultEpilogueISI_NS5_IJlSB_lEEES1L_NS1G_6thread17LinearCombinationISI_Li1EffLNS1M_9ScaleType4KindE0ELNS_15FloatRoundStyleE2ESI_EENS1_15EpilogueDefaultEEEEEvvEEEEvNT_6ParamsE)
	.align		4
        /*000c*/ 	.word	index@(__assertfail)
	.align		4
        /*0010*/ 	.word	0x00000000
	.align		4
        /*0014*/ 	.word	0xfffffffe
	.align		4
        /*0018*/ 	.word	0x00000000
	.align		4
        /*001c*/ 	.word	0xfffffffd
	.align		4
        /*0020*/ 	.word	0x00000000
	.align		4
        /*0024*/ 	.word	0xfffffffc


//--------------------- .nv.constant4             --------------------------
	.section	.nv.constant4,"a",@progbits
	.align	8
	.align		8
.nv.constant4:
        /*0000*/ 	.dword	__assertfail
	.align		8
        /*0008*/ 	.dword	__unnamed_1
	.align		8
        /*0010*/ 	.dword	_ZN40_INTERNAL_09e79b15_4_k_cu_3f62426b_181244cuda3std3__45__cpo5beginE
	.align		8
        /*0018*/ 	.dword	_ZN40_INTERNAL_09e79b15_4_k_cu_3f62426b_181244cuda3std3__45__cpo3endE
	.align		8
        /*0020*/ 	.dword	_ZN40_INTERNAL_09e79b15_4_k_cu_3f62426b_181244cuda3std3__45__cpo6cbeginE
	.align		8
        /*0028*/ 	.dword	_ZN40_INTERNAL_09e79b15_4_k_cu_3f62426b_181244cuda3std3__45__cpo4cendE
	.align		8
        /*0030*/ 	.dword	_ZN40_INTERNAL_09e79b15_4_k_cu_3f62426b_181244cuda3std3__442_GLOBAL__N__09e79b15_4_k_cu_3f62426b_181246ignoreE
	.align		8
        /*0038*/ 	.dword	_ZN40_INTERNAL_09e79b15_4_k_cu_3f62426b_181244cuda3std3__419piecewise_constructE
	.align		8
        /*0040*/ 	.dword	_ZN40_INTERNAL_09e79b15_4_k_cu_3f62426b_181244cuda3std3__48in_placeE
	.align		8
        /*0048*/ 	.dword	_ZN40_INTERNAL_09e79b15_4_k_cu_3f62426b_181244cuda3std6ranges3__45__cpo4swapE
	.align		8
        /*0050*/ 	.dword	_ZN40_INTERNAL_09e79b15_4_k_cu_3f62426b_181244cuda3std6ranges3__45__cpo9iter_moveE
	.align		8
        /*0058*/ 	.dword	_ZN40_INTERNAL_09e79b15_4_k_cu_3f62426b_181244cute7productE
	.align		8
        /*0060*/ 	.dword	_ZN40_INTERNAL_09e79b15_4_k_cu_3f62426b_181244cute1_E
	.align		8
        /*0068*/ 	.dword	$str$22
	.align		8
        /*0070*/ 	.dword	$str$23


//--------------------- .text._ZN7cutlass13device_kernelINS_4gemm6kernel13GemmUniversalIN4cute5tupleIJiiiiEEENS1_10collective13CollectiveMmaINS1_34MainloopSm90TmaGmmaWarpSpecializedILi2ENS5_IJNS4_1CILi1EEESB_SB_EEENS1_35KernelTmaWarpSpecializedCooperativeEEENS5_IJNSA_ILi256EEENSA_ILi128EEESG_EEENS_10bfloat16_tENS5_IJSB_llEEESI_SJ_NS4_8TiledMMAINS4_8MMA_AtomIJNS4_4SM904GMMA28MMA_64x128x16_F32BF16BF16_SSILNSN_5MajorE1ELSP_1ELNSN_7ScaleInE1ELSQ_1EEEEEENS4_6LayoutINS5_IJNSA_ILi2EEESB_SB_EEENS5_IJSB_NSA_ILi0EEESW_EEEEENS5_IJNS4_10UnderscoreESZ_SZ_EEEEENS4_13SM90_TMA_LOADENS4_14ComposedLayoutINS4_7SwizzleILi3ELi4ELi3EEENS4_18smem_ptr_flag_bitsILi16EEENST_INS5_IJNSA_ILi64EEENSA_ILi8EEEEEENS5_IJSB_S18_EEEEEEEvNS4_8identityES12_S1D_vS1E_EENS_8epilogue10collective6detail29Sm90TmaWarpSpecializedAdapterINS1H_15DefaultEpilogueISI_NS5_IJlSB_lEEES1L_NS1G_6thread17LinearCombinationISI_Li1EffLNS1M_9ScaleType4KindE0ELNS_15FloatRoundStyleE2ESI_EENS1_15EpilogueDefaultEEEEEvvEEEEvNT_6ParamsE --------------------------
	.section	.text._ZN7cutlass13device_kernelINS_4gemm6kernel13GemmUniversalIN4cute5tupleIJiiiiEEENS1_10collective13CollectiveMmaINS1_34MainloopSm90TmaGmmaWarpSpecializedILi2ENS5_IJNS4_1CILi1EEESB_SB_EEENS1_35KernelTmaWarpSpecializedCooperativeEEENS5_IJNSA_ILi256EEENSA_ILi128EEESG_EEENS_10bfloat16_tENS5_IJSB_llEEESI_SJ_NS4_8TiledMMAINS4_8MMA_AtomIJNS4_4SM904GMMA28MMA_64x128x16_F32BF16BF16_SSILNSN_5MajorE1ELSP_1ELNSN_7ScaleInE1ELSQ_1EEEEEENS4_6LayoutINS5_IJNSA_ILi2EEESB_SB_EEENS5_IJSB_NSA_ILi0EEESW_EEEEENS5_IJNS4_10UnderscoreESZ_SZ_EEEEENS4_13SM90_TMA_LOADENS4_14ComposedLayoutINS4_7SwizzleILi3ELi4ELi3EEENS4_18smem_ptr_flag_bitsILi16EEENST_INS5_IJNSA_ILi64EEENSA_ILi8EEEEEENS5_IJSB_S18_EEEEEEEvNS4_8identityES12_S1D_vS1E_EENS_8epilogue10collective6detail29Sm90TmaWarpSpecializedAdapterINS1H_15DefaultEpilogueISI_NS5_IJlSB_lEEES1L_NS1G_6thread17LinearCombinationISI_Li1EffLNS1M_9ScaleType4KindE0ELNS_15FloatRoundStyleE2ESI_EENS1_15EpilogueDefaultEEEEEvvEEEEvNT_6ParamsE,"ax",@progbits
	.align	128
.text._ZN7cutlass13device_kernelINS_4gemm6kernel13GemmUniversalIN4cute5tupleIJiiiiEEENS1_10collective13CollectiveMmaINS1_34MainloopSm90TmaGmmaWarpSpecializedILi2ENS5_IJNS4_1CILi1EEESB_SB_EEENS1_35KernelTmaWarpSpecializedCooperativeEEENS5_IJNSA_ILi256EEENSA_ILi128EEESG_EEENS_10bfloat16_tENS5_IJSB_llEEESI_SJ_NS4_8TiledMMAINS4_8MMA_AtomIJNS4_4SM904GMMA28MMA_64x128x16_F32BF16BF16_SSILNSN_5MajorE1ELSP_1ELNSN_7ScaleInE1ELSQ_1EEEEEENS4_6LayoutINS5_IJNSA_ILi2EEESB_SB_EEENS5_IJSB_NSA_ILi0EEESW_EEEEENS5_IJNS4_10UnderscoreESZ_SZ_EEEEENS4_13SM90_TMA_LOADENS4_14ComposedLayoutINS4_7SwizzleILi3ELi4ELi3EEENS4_18smem_ptr_flag_bitsILi16EEENST_INS5_IJNSA_ILi64EEENSA_ILi8EEEEEENS5_IJSB_S18_EEEEEEEvNS4_8identityES12_S1D_vS1E_EENS_8epilogue10collective6detail29Sm90TmaWarpSpecializedAdapterINS1H_15DefaultEpilogueISI_NS5_IJlSB_lEEES1L_NS1G_6thread17LinearCombinationISI_Li1EffLNS1M_9ScaleType4KindE0ELNS_15FloatRoundStyleE2ESI_EENS1_15EpilogueDefaultEEEEEvvEEEEvNT_6ParamsE:
        .type           _ZN7cutlass13device_kernelINS_4gemm6kernel13GemmUniversalIN4cute5tupleIJiiiiEEENS1_10collective13CollectiveMmaINS1_34MainloopSm90TmaGmmaWarpSpecializedILi2ENS5_IJNS4_1CILi1EEESB_SB_EEENS1_35KernelTmaWarpSpecializedCooperativeEEENS5_IJNSA_ILi256EEENSA_ILi128EEESG_EEENS_10bfloat16_tENS5_IJSB_llEEESI_SJ_NS4_8TiledMMAINS4_8MMA_AtomIJNS4_4SM904GMMA28MMA_64x128x16_F32BF16BF16_SSILNSN_5MajorE1ELSP_1ELNSN_7ScaleInE1ELSQ_1EEEEEENS4_6LayoutINS5_IJNSA_ILi2EEESB_SB_EEENS5_IJSB_NSA_ILi0EEESW_EEEEENS5_IJNS4_10UnderscoreESZ_SZ_EEEEENS4_13SM90_TMA_LOADENS4_14ComposedLayoutINS4_7SwizzleILi3ELi4ELi3EEENS4_18smem_ptr_flag_bitsILi16EEENST_INS5_IJNSA_ILi64EEENSA_ILi8EEEEEENS5_IJSB_S18_EEEEEEEvNS4_8identityES12_S1D_vS1E_EENS_8epilogue10collective6detail29Sm90TmaWarpSpecializedAdapterINS1H_15DefaultEpilogueISI_NS5_IJlSB_lEEES1L_NS1G_6thread17LinearCombinationISI_Li1EffLNS1M_9ScaleType4KindE0ELNS_15FloatRoundStyleE2ESI_EENS1_15EpilogueDefaultEEEEEvvEEEEvNT_6ParamsE,@function
        .size           _ZN7cutlass13device_kernelINS_4gemm6kernel13GemmUniversalIN4cute5tupleIJiiiiEEENS1_10collective13CollectiveMmaINS1_34MainloopSm90TmaGmmaWarpSpecializedILi2ENS5_IJNS4_1CILi1EEESB_SB_EEENS1_35KernelTmaWarpSpecializedCooperativeEEENS5_IJNSA_ILi256EEENSA_ILi128EEESG_EEENS_10bfloat16_tENS5_IJSB_llEEESI_SJ_NS4_8TiledMMAINS4_8MMA_AtomIJNS4_4SM904GMMA28MMA_64x128x16_F32BF16BF16_SSILNSN_5MajorE1ELSP_1ELNSN_7ScaleInE1ELSQ_1EEEEEENS4_6LayoutINS5_IJNSA_ILi2EEESB_SB_EEENS5_IJSB_NSA_ILi0EEESW_EEEEENS5_IJNS4_10UnderscoreESZ_SZ_EEEEENS4_13SM90_TMA_LOADENS4_14ComposedLayoutINS4_7SwizzleILi3ELi4ELi3EEENS4_18smem_ptr_flag_bitsILi16EEENST_INS5_IJNSA_ILi64EEENSA_ILi8EEEEEENS5_IJSB_S18_EEEEEEEvNS4_8identityES12_S1D_vS1E_EENS_8epilogue10collective6detail29Sm90TmaWarpSpecializedAdapterINS1H_15DefaultEpilogueISI_NS5_IJlSB_lEEES1L_NS1G_6thread17LinearCombinationISI_Li1EffLNS1M_9ScaleType4KindE0ELNS_15FloatRoundStyleE2ESI_EENS1_15EpilogueDefaultEEEEEvvEEEEvNT_6ParamsE,(.L_x_316 - _ZN7cutlass13device_kernelINS_4gemm6kernel13GemmUniversalIN4cute5tupleIJiiiiEEENS1_10collective13CollectiveMmaINS1_34MainloopSm90TmaGmmaWarpSpecializedILi2ENS5_IJNS4_1CILi1EEESB_SB_EEENS1_35KernelTmaWarpSpecializedCooperativeEEENS5_IJNSA_ILi256EEENSA_ILi128EEESG_EEENS_10bfloat16_tENS5_IJSB_llEEESI_SJ_NS4_8TiledMMAINS4_8MMA_AtomIJNS4_4SM904GMMA28MMA_64x128x16_F32BF16BF16_SSILNSN_5MajorE1ELSP_1ELNSN_7ScaleInE1ELSQ_1EEEEEENS4_6LayoutINS5_IJNSA_ILi2EEESB_SB_EEENS5_IJSB_NSA_ILi0EEESW_EEEEENS5_IJNS4_10UnderscoreESZ_SZ_EEEEENS4_13SM90_TMA_LOADENS4_14ComposedLayoutINS4_7SwizzleILi3ELi4ELi3EEENS4_18smem_ptr_flag_bitsILi16EEENST_INS5_IJNSA_ILi64EEENSA_ILi8EEEEEENS5_IJSB_S18_EEEEEEEvNS4_8identityES12_S1D_vS1E_EENS_8epilogue10collective6detail29Sm90TmaWarpSpecializedAdapterINS1H_15DefaultEpilogueISI_NS5_IJlSB_lEEES1L_NS1G_6thread17LinearCombinationISI_Li1EffLNS1M_9ScaleType4KindE0ELNS_15FloatRoundStyleE2ESI_EENS1_15EpilogueDefaultEEEEEvvEEEEvNT_6ParamsE)
        .other          _ZN7cutlass13device_kernelINS_4gemm6kernel13GemmUniversalIN4cute5tupleIJiiiiEEENS1_10collective13CollectiveMmaINS1_34MainloopSm90TmaGmmaWarpSpecializedILi2ENS5_IJNS4_1CILi1EEESB_SB_EEENS1_35KernelTmaWarpSpecializedCooperativeEEENS5_IJNSA_ILi256EEENSA_ILi128EEESG_EEENS_10bfloat16_tENS5_IJSB_llEEESI_SJ_NS4_8TiledMMAINS4_8MMA_AtomIJNS4_4SM904GMMA28MMA_64x128x16_F32BF16BF16_SSILNSN_5MajorE1ELSP_1ELNSN_7ScaleInE1ELSQ_1EEEEEENS4_6LayoutINS5_IJNSA_ILi2EEESB_SB_EEENS5_IJSB_NSA_ILi0EEESW_EEEEENS5_IJNS4_10UnderscoreESZ_SZ_EEEEENS4_13SM90_TMA_LOADENS4_14ComposedLayoutINS4_7SwizzleILi3ELi4ELi3EEENS4_18smem_ptr_flag_bitsILi16EEENST_INS5_IJNSA_ILi64EEENSA_ILi8EEEEEENS5_IJSB_S18_EEEEEEEvNS4_8identityES12_S1D_vS1E_EENS_8epilogue10collective6detail29Sm90TmaWarpSpecializedAdapterINS1H_15DefaultEpilogueISI_NS5_IJlSB_lEEES1L_NS1G_6thread17LinearCombinationISI_Li1EffLNS1M_9ScaleType4KindE0ELNS_15FloatRoundStyleE2ESI_EENS1_15EpilogueDefaultEEEEEvvEEEEvNT_6ParamsE,@"STO_CUDA_ENTRY STV_DEFAULT"
_ZN7cutlass13device_kernelINS_4gemm6kernel13GemmUniversalIN4cute5tupleIJiiiiEEENS1_10collective13CollectiveMmaINS1_34MainloopSm90TmaGmmaWarpSpecializedILi2ENS5_IJNS4_1CILi1EEESB_SB_EEENS1_35KernelTmaWarpSpecializedCooperativeEEENS5_IJNSA_ILi256EEENSA_ILi128EEESG_EEENS_10bfloat16_tENS5_IJSB_llEEESI_SJ_NS4_8TiledMMAINS4_8MMA_AtomIJNS4_4SM904GMMA28MMA_64x128x16_F32BF16BF16_SSILNSN_5MajorE1ELSP_1ELNSN_7ScaleInE1ELSQ_1EEEEEENS4_6LayoutINS5_IJNSA_ILi2EEESB_SB_EEENS5_IJSB_NSA_ILi0EEESW_EEEEENS5_IJNS4_10UnderscoreESZ_SZ_EEEEENS4_13SM90_TMA_LOADENS4_14ComposedLayoutINS4_7SwizzleILi3ELi4ELi3EEENS4_18smem_ptr_flag_bitsILi16EEENST_INS5_IJNSA_ILi64EEENSA_ILi8EEEEEENS5_IJSB_S18_EEEEEEEvNS4_8identityES12_S1D_vS1E_EENS_8epilogue10collective6detail29Sm90TmaWarpSpecializedAdapterINS1H_15DefaultEpilogueISI_NS5_IJlSB_lEEES1L_NS1G_6thread17LinearCombinationISI_Li1EffLNS1M_9ScaleType4KindE0ELNS_15FloatRoundStyleE2ESI_EENS1_15EpilogueDefaultEEEEEvvEEEEvNT_6ParamsE:
[----:B------:R-:W0:Y:S01]  /*0000*/  LDC R1, c[0x0][0x28] ;  /* 0x00000a00ff017b82 */ /* 0x000e220000000800 */
[----:B------:R-:W1:Y:S01]  /*0010*/  S2R R18, SR_TID.X ;  /* 0x0000000000127919 */ /* 0x000e620000002100 */
[----:B------:R-:W-:Y:S01]  /*0020*/  ELECT P0, URZ, PT ;  /* 0x00000000003f782f */ /* 0x000fe20003800000 */
[----:B------:R-:W-:Y:S01]  /*0030*/  BSSY B0, `(.L_x_0) ;  /* 0x000000f000007945 */ /* 0x000fe20003800000 */
[--C-:B-1----:R-:W-:Y:S02]  /*0040*/  SHF.R.U32.HI R0, RZ, 0x5, R18.reuse ;  /* 0x00000005ff007819 */ /* 0x102fe40000011612 */
[----:B------:R-:W-:-:S03]  /*0050*/  SHF.R.U32.HI R22, RZ, 0x7, R18 ;  /* 0x00000007ff167819 */ /* 0x000fc60000011612 */
[----:B------:R-:W1:Y:S04]  /*0060*/  SHFL.IDX PT, R5, R0, RZ, 0x1f ;  /* 0x00001fff00057589 */ /* 0x000e6800000e0000 */
[----:B------:R2:W3:Y:S01]  /*0070*/  SHFL.IDX PT, R8, R22, RZ, 0x1f ;  /* 0x00001fff16087589 */ /* 0x0004e200000e0000 */
[----:B-1----:R-:W-:-:S13]  /*0080*/  ISETP.NE.OR P0, PT, R5, RZ, !P0 ;  /* 0x000000ff0500720c */ /* 0x002fda0004705670 */
[----:B0-23--:R-:W-:Y:S05]  /*0090*/  @P0 BRA `(.L_x_1) ;  /* 0x0000000000200947 */ /* 0x00dfea0003800000 */
[----:B------:R-:W-:Y:S02]  /*00a0*/  ULDC.64 UR4, c[0x0][0x198] ;  /* 0x0000660000047ab9 */ /* 0x000fe40000000a00 */
[----:B------:R-:W-:Y:S02]  /*00b0*/  UIADD3 UR6, UP0, UR4, 0xf0, URZ ;  /* 0x000000f004067890 */ /* 0x000fe4000ff1e03f */
[----:B------:R-:W-:Y:S02]  /*00c0*/  UIADD3 UR4, UP1, UR4, 0x1f0, URZ ;  /* 0x000001f004047890 */ /* 0x000fe4000ff3e03f */
[----:B------:R-:W-:Y:S02]  /*00d0*/  UIADD3.X UR7, URZ, UR5, URZ, UP0, !UPT ;  /* 0x000000053f077290 */ /* 0x000fe400087fe43f */
[----:B------:R-:W-:-:S07]  /*00e0*/  UIADD3.X UR5, URZ, UR5, URZ, UP1, !UPT ;  /* 0x000000053f057290 */ /* 0x000fce0008ffe43f */
[----:B------:R0:W-:Y:S02]  /*00f0*/  UTMACCTL.PF [UR6] ;  /* 0x00000000060079b9 */ /* 0x0001e40008040000 */
[----:B------:R0:W-:Y:S02]  /*0100*/  UTMACCTL.PF [UR4] ;  /* 0x00000000040079b9 */ /* 0x0001e40008040000 */
[----:B0-----:R-:W-:Y:S01]  /*0110*/  NOP ;  /* 0x0000000000007918 */ /* 0x001fe20000000000 */
.L_x_1:
[----:B------:R-:W-:Y:S05]  /*0120*/  BSYNC B0 ;  /* 0x0000000000007941 */ /* 0x000fea0003800000 */
.L_x_0:
[----:B------:R-:W0:Y:S02]  /*0130*/  SHFL.IDX PT, R2, R0, RZ, 0x1f ;  /* 0x00001fff00027589 */ /* 0x000e2400000e0000 */
[----:B0-----:R-:W-:-:S13]  /*0140*/  ISETP.NE.AND P0, PT, R2, RZ, PT ;  /* 0x000000ff0200720c */ /* 0x001fda0003f05270 */
[----:B------:R-:W-:Y:S05]  /*0150*/  @P0 BRA `(.L_x_2) ;  /* 0x0000000000480947 */ /* 0x000fea0003800000 */
[----:B------:R-:W0:Y:S01]  /*0160*/  S2UR UR8, SR_CgaCtaId ;  /* 0x00000000000879c3 */ /* 0x000e220000008800 */
[----:B------:R-:W-:Y:S01]  /*0170*/  UMOV UR4, 0x400 ;  /* 0x0000040000047882 */ /* 0x000fe20000000000 */
[----:B------:R-:W-:Y:S01]  /*0180*/  UMOV UR5, 0x1 ;  /* 0x0000000100057882 */ /* 0x000fe20000000000 */
[----:B------:R-:W-:Y:S01]  /*0190*/  UMOV UR6, 0x100 ;  /* 0x0000010000067882 */ /* 0x000fe20000000000 */
[----:B------:R-:W-:Y:S01]  /*01a0*/  ELECT P0, URZ, PT ;  /* 0x00000000003f782f */ /* 0x000fe20003800000 */
[----:B------:R-:W-:-:S04]  /*01b0*/  UIADD3 UR6, -UR6, 0x100000, URZ ;  /* 0x0010000006067890 */ /* 0x000fc8000fffe13f */
[----:B------:R-:W-:Y:S02]  /*01c0*/  USHF.L.U32 UR7, UR6, 0xb, URZ ;  /* 0x0000000b06077899 */ /* 0x000fe4000800063f */
[----:B------:R-:W-:Y:S02]  /*01d0*/  USHF.L.U32 UR6, UR6, 0x1, URZ ;  /* 0x0000000106067899 */ /* 0x000fe4000800063f */
[----:B0-----:R-:W-:Y:S02]  /*01e0*/  ULEA UR8, UR8, UR4, 0x18 ;  /* 0x0000000408087291 */ /* 0x001fe4000f8ec03f */
[----:B------:R-:W-:-:S04]  /*01f0*/  UIADD3 UR4, -UR5, 0x100000, URZ ;  /* 0x0010000005047890 */ /* 0x000fc8000fffe13f */
[----:B------:R-:W-:Y:S02]  /*0200*/  USHF.L.U32 UR5, UR4, 0xb, URZ ;  /* 0x0000000b04057899 */ /* 0x000fe4000800063f */
[----:B------:R-:W-:Y:S01]  /*0210*/  USHF.L.U32 UR4, UR4, 0x1, URZ ;  /* 0x0000000104047899 */ /* 0x000fe2000800063f */
[----:B------:R-:W0:Y:S11]  /*0220*/  FENCE.VIEW.ASYNC.S ;  /* 0x00000000000073c6 */ /* 0x000e360000000000 */
[----:B0-----:R0:W1:Y:S01]  /*0230*/  SYNCS.EXCH.64 URZ, [UR8], UR4 ;  /* 0x00000004083f75b2 */ /* 0x0010620008000100 */
[----:B------:R0:W2:Y:S01]  /*0240*/  SYNCS.EXCH.64 URZ, [UR8+0x10], UR6 ;  /* 0x00001006083f75b2 */ /* 0x0000a20008000100 */
[----:B------:R0:W3:Y:S01]  /*0250*/  SYNCS.EXCH.64 URZ, [UR8+0x8], UR4 ;  /* 0x00000804083f75b2 */ /* 0x0000e20008000100 */
[----:B------:R0:W4:Y:S01]  /*0260*/  SYNCS.EXCH.64 URZ, [UR8+0x18], UR6 ;  /* 0x00001806083f75b2 */ /* 0x0001220008000100 */
[----:B------:R-:W-:Y:S01]  /*0270*/  NOP ;  /* 0x0000000000007918 */ /* 0x000fe20000000000 */
.L_x_2:
[----:B------:R-:W5:Y:S01]  /*0280*/  SHFL.IDX PT, R0, R0, RZ, 0x1f ;  /* 0x00001fff00007589 */ /* 0x000f6200000e0000 */
[----:B------:R-:W-:Y:S01]  /*0290*/  ELECT P0, URZ, PT ;  /* 0x00000000003f782f */ /* 0x000fe20003800000 */
[----:B------:R-:W1:Y:S01]  /*02a0*/  LDC R2, c[0x0][0x65c] ;  /* 0x00019700ff027b82 */ /* 0x000e620000000800 */
[----:B------:R-:W-:Y:S01]  /*02b0*/  SHF.R.S32.HI R6, RZ, 0x1f, R5 ;  /* 0x0000001fff067819 */ /* 0x000fe20000011405 */
[----:B------:R-:W2:Y:S01]  /*02c0*/  S2R R3, SR_CTAID.Y ;  /* 0x0000000000037919 */ /* 0x000ea20000002600 */
[----:B0-----:R-:W-:Y:S01]  /*02d0*/  UMOV UR4, 0x20 ;  /* 0x0000002000047882 */ /* 0x001fe20000000000 */
[----:B------:R-:W-:Y:S01]  /*02e0*/  ISETP.NE.AND P2, PT, R8, RZ, PT ;  /* 0x000000ff0800720c */ /* 0x000fe20003f45270 */
[----:B------:R-:W-:Y:S01]  /*02f0*/  NOP ;  /* 0x0000000000007918 */ /* 0x000fe20000000000 */
[----:B------:R-:W0:Y:S01]  /*0300*/  S2R R4, SR_CTAID.X ;  /* 0x0000000000047919 */ /* 0x000e220000002500 */
[----:B------:R-:W-:Y:S01]  /*0310*/  LEA.HI R6, R6, R5, RZ, 0x2 ;  /* 0x0000000506067211 */ /* 0x000fe200078f10ff */
[----:B------:R-:W-:Y:S01]  /*0320*/  NOP ;  /* 0x0000000000007918 */ /* 0x000fe20000000000 */
[----:B-----5:R-:W-:-:S02]  /*0330*/  ISETP.NE.OR P0, PT, R0, RZ, !P0 ;  /* 0x000000ff0000720c */ /* 0x020fc40004705670 */
[----:B-1----:R-:W-:-:S04]  /*0340*/  ISETP.NE.AND P3, PT, R2, 0x1, PT ;  /* 0x000000010200780c */ /* 0x002fc80003f65270 */
[----:B------:R-:W-:Y:S02]  /*0350*/  P2R R0, PR, RZ, 0x8 ;  /* 0x00000008ff007803 */ /* 0x000fe40000000000 */
[----:B------:R-:W-:-:S05]  /*0360*/  LOP3.LUT R0, R6, 0xfffffffc, RZ, 0xc0, !PT ;  /* 0xfffffffc06007812 */ /* 0x000fca00078ec0ff */
[----:B------:R-:W-:Y:S01]  /*0370*/  VOTEU.ALL UP0, P0 ;  /* 0x00000000003f7886 */ /* 0x000fe20000000000 */
[----:B------:R-:W-:Y:S01]  /*0380*/  IMAD.IADD R0, R5, 0x1, -R0 ;  /* 0x0000000105007824 */ /* 0x000fe200078e0a00 */
[----:B------:R-:W0:Y:S01]  /*0390*/  @P3 LDC R17, c[0x0][0x10] ;  /* 0x00000400ff113b82 */ /* 0x000e220000000800 */
[----:B------:R-:W-:Y:S01]  /*03a0*/  VOTEU.ALL UP1, P0 ;  /* 0x00000000003f7886 */ /* 0x000fe20000020000 */
[----:B--2---:R-:W-:Y:S01]  /*03b0*/  @P3 IMAD.MOV.U32 R6, RZ, RZ, R3 ;  /* 0x000000ffff063224 */ /* 0x004fe200078e0003 */
[----:B------:R-:W-:Y:S01]  /*03c0*/  @!UP0 UMOV UR6, 0x400 ;  /* 0x0000040000068882 */ /* 0x000fe20000000000 */
[----:B------:R-:W-:-:S04]  /*03d0*/  @!UP0 UIADD3 UR4, -UR4, 0x100000, URZ ;  /* 0x0010000004048890 */ /* 0x000fc8000fffe13f */
[----:B------:R-:W-:Y:S02]  /*03e0*/  @!UP0 USHF.L.U32 UR5, UR4, 0xb, URZ ;  /* 0x0000000b04058899 */ /* 0x000fe4000800063f */
[----:B------:R-:W-:Y:S01]  /*03f0*/  @!UP0 USHF.L.U32 UR4, UR4, 0x1, URZ ;  /* 0x0000000104048899 */ /* 0x000fe2000800063f */
[----:B------:R-:W-:Y:S02]  /*0400*/  @P3 IMAD.MOV.U32 R7, RZ, RZ, RZ ;  /* 0x000000ffff073224 */ /* 0x000fe400078e00ff */
[----:B------:R-:W-:Y:S01]  /*0410*/  IMAD.MOV.U32 R5, RZ, RZ, RZ ;  /* 0x000000ffff057224 */ /* 0x000fe200078e00ff */
[----:B------:R-:W1:Y:S01]  /*0420*/  @!UP0 S2UR UR7, SR_CgaCtaId ;  /* 0x00000000000789c3 */ /* 0x000e620000008800 */
[----:B------:R-:W-:-:S07]  /*0430*/  @P3 IMAD.MOV.U32 R11, RZ, RZ, RZ ;  /* 0x000000ffff0b3224 */ /* 0x000fce00078e00ff */
[----:B------:R-:W2:Y:S01]  /*0440*/  @!P3 LDC R9, c[0x0][0xc] ;  /* 0x00000300ff09bb82 */ /* 0x000ea20000000800 */
[----:B0-----:R-:W-:-:S04]  /*0450*/  @P3 IMAD.WIDE.U32 R16, R4, R17, R6 ;  /* 0x0000001104103225 */ /* 0x001fc800078e0006 */
[----:B------:R-:W-:Y:S01]  /*0460*/  @P3 IMAD.IADD R17, R17, 0x1, R11 ;  /* 0x0000000111113824 */ /* 0x000fe200078e020b */
[----:B-1----:R-:W-:Y:S01]  /*0470*/  @!UP0 ULEA UR6, UR7, UR6, 0x18 ;  /* 0x0000000607068291 */ /* 0x002fe2000f8ec03f */
[----:B------:R-:W-:Y:S01]  /*0480*/  VOTEU.ALL UP0, P0 ;  /* 0x00000000003f7886 */ /* 0x000fe20000000000 */
[----:B------:R-:W-:-:S04]  /*0490*/  ISETP.NE.AND P0, PT, R0, 0x3, PT ;  /* 0x000000030000780c */ /* 0x000fc80003f05270 */
[----:B------:R-:W-:Y:S01]  /*04a0*/  ISETP.EQ.OR P0, PT, R0, RZ, !P0 ;  /* 0x000000ff0000720c */ /* 0x000fe20004702670 */
[----:B--2---:R-:W-:-:S03]  /*04b0*/  @!P3 IMAD.WIDE.U32 R6, R9, R3, R4 ;  /* 0x000000030906b225 */ /* 0x004fc600078e0004 */
[C---:B------:R-:W-:Y:S01]  /*04c0*/  ISETP.EQ.AND P0, PT, R8.reuse, RZ, P0 ;  /* 0x000000ff0800720c */ /* 0x040fe20000702270 */
[----:B------:R-:W-:Y:S01]  /*04d0*/  VIADD R8, R8, 0xffffffff ;  /* 0xffffffff08087836 */ /* 0x000fe20000000000 */
[----:B------:R-:W0:Y:S02]  /*04e0*/  FENCE.VIEW.ASYNC.S ;  /* 0x00000000000073c6 */ /* 0x000e240000000000 */
[----:B0-----:R0:W3:Y:S01]  /*04f0*/  @!UP0 SYNCS.EXCH.64 URZ, [UR6+0x30], UR4 ;  /* 0x00003004063f85b2 */ /* 0x0010e20008000100 */
[----:B------:R-:W-:Y:S01]  /*0500*/  @!P3 IMAD.MOV.U32 R16, RZ, RZ, R6 ;  /* 0x000000ffff10b224 */ /* 0x000fe200078e0006 */
[----:B------:R-:W-:Y:S01]  /*0510*/  SEL R19, RZ, 0x1, !P0 ;  /* 0x00000001ff137807 */ /* 0x000fe20004000000 */
[----:B------:R-:W-:Y:S01]  /*0520*/  @!P3 IMAD.MOV.U32 R17, RZ, RZ, R7 ;  /* 0x000000ffff11b224 */ /* 0x000fe200078e0007 */
[----:B------:R-:W-:-:S04]  /*0530*/  ISETP.GE.U32.AND P1, PT, R8, 0x2, PT ;  /* 0x000000020800780c */ /* 0x000fc80003f26070 */
[----:B------:R-:W-:Y:S01]  /*0540*/  SEL R19, R19, 0x2, P1 ;  /* 0x0000000213137807 */ /* 0x000fe20000800000 */
[----:B------:R0:W3:Y:S01]  /*0550*/  @!UP1 SYNCS.EXCH.64 URZ, [UR6+0x38], UR4 ;  /* 0x00003804063f95b2 */ /* 0x0000e20008000100 */
[----:B------:R-:W-:Y:S01]  /*0560*/  NOP ;  /* 0x0000000000007918 */ /* 0x000fe20000000000 */
[----:B---34-:R-:W-:Y:S06]  /*0570*/  BAR.SYNC.DEFER_BLOCKING 0x0 ;  /* 0x0000000000007b1d */ /* 0x018fec0000010000 */
[----:B------:R-:W-:Y:S05]  /*0580*/  @!P2 BRA `(.L_x_3) ;  /* 0x000000ac0000a947 */ /* 0x000fea0003800000 */
[----:B------:R-:W-:-:S13]  /*0590*/  ISETP.GT.U32.AND P0, PT, R8, 0x1, PT ;  /* 0x000000010800780c */ /* 0x000fda0003f04070 */
[----:B0-----:R-:W-:Y:S05]  /*05a0*/  @P0 EXIT ;  /* 0x000000000000094d */ /* 0x001fea0003800000 */
[----:B------:R-:W-:Y:S01]  /*05b0*/  ULDC.64 UR4, c[0x0][0x650] ;  /* 0x0001940000047ab9 */ /* 0x000fe20000000a00 */
[----:B------:R-:W-:Y:S01]  /*05c0*/  PRMT R0, RZ, 0x7610, R0 ;  /* 0x00007610ff007816 */ /* 0x000fe20000000000 */
[----:B------:R-:W-:Y:S01]  /*05d0*/  IMAD.MOV.U32 R153, RZ, RZ, -0x1 ;  /* 0xffffffffff997424 */ /* 0x000fe200078e00ff */
[----:B------:R-:W-:Y:S01]  /*05e0*/  ISETP.GE.U32.AND P0, PT, R16, UR4, PT ;  /* 0x0000000410007c0c */ /* 0x000fe2000bf06070 */
[----:B------:R-:W-:Y:S01]  /*05f0*/  IMAD.MOV.U32 R23, RZ, RZ, -0x1 ;  /* 0xffffffffff177424 */ /* 0x000fe200078e00ff */
[----:B------:R-:W-:Y:S02]  /*0600*/  MOV R152, 0xffffffff ;  /* 0xffffffff00987802 */ /* 0x000fe40000000f00 */
[----:B------:R-:W-:-:S13]  /*0610*/  ISETP.GE.U32.AND.EX P0, PT, R17, UR5, PT, P0 ;  /* 0x0000000511007c0c */ /* 0x000fda000bf06100 */
[----:B------:R-:W-:Y:S05]  /*0620*/  @P0 BRA `(.L_x_4) ;  /* 0x0000000400540947 */ /* 0x000fea0003800000 */
[----:B------:R-:W0:Y:S01]  /*0630*/  LDC.64 R14, c[0x0][0x628] ;  /* 0x00018a00ff0e7b82 */ /* 0x000e220000000a00 */
[----:B------:R-:W-:Y:S02]  /*0640*/  IMAD.MOV.U32 R6, RZ, RZ, R16 ;  /* 0x000000ffff067224 */ /* 0x000fe400078e0010 */
[----:B------:R-:W-:-:S05]  /*0650*/  IMAD.MOV.U32 R7, RZ, RZ, R17 ;  /* 0x000000ffff077224 */ /* 0x000fca00078e0011 */
[----:B------:R-:W1:Y:S08]  /*0660*/  LDC R0, c[0x0][0x630] ;  /* 0x00018c00ff007b82 */ /* 0x000e700000000800 */
[----:B------:R-:W2:Y:S01]  /*0670*/  LDC.64 R20, c[0x0][0x620] ;  /* 0x00018800ff147b82 */ /* 0x000ea20000000a00 */
[----:B0-----:R-:W-:-:S04]  /*0680*/  ISETP.NE.U32.AND P0, PT, R14, RZ, PT ;  /* 0x000000ff0e00720c */ /* 0x001fc80003f05070 */
[----:B------:R-:W-:-:S13]  /*0690*/  ISETP.NE.AND.EX P0, PT, R15, RZ, PT, P0 ;  /* 0x000000ff0f00720c */ /* 0x000fda0003f05300 */
[----:B-12---:R-:W-:Y:S05]  /*06a0*/  @!P0 BRA `(.L_x_5) ;  /* 0x0000000000288947 */ /* 0x006fea0003800000 */
[----:B------:R-:W0:Y:S02]  /*06b0*/  LDC R11, c[0x0][0x634] ;  /* 0x00018d00ff0b7b82 */ /* 0x000e240000000800 */
[----:B0-----:R-:W-:-:S05]  /*06c0*/  IADD3 R11, P0, R16, R11, RZ ;  /* 0x0000000b100b7210 */ /* 0x001fca0007f1e0ff */
[----:B------:R-:W-:-:S04]  /*06d0*/  IMAD.X R13, RZ, RZ, R17, P0 ;  /* 0x000000ffff0d7224 */ /* 0x000fc800000e0611 */
[----:B------:R-:W-:-:S04]  /*06e0*/  IMAD.WIDE.U32 R6, R13, R14, RZ ;  /* 0x0000000e0d067225 */ /* 0x000fc800078e00ff */
[----:B------:R-:W-:-:S04]  /*06f0*/  IMAD.WIDE.U32 R8, P0, R11, R15, R6 ;  /* 0x0000000f0b087225 */ /* 0x000fc80007800006 */
[----:B------:R-:W-:-:S04]  /*0700*/  IMAD.WIDE.U32 R6, R11, R14, RZ ;  /* 0x0000000e0b067225 */ /* 0x000fc800078e00ff */
[----:B------:R-:W-:Y:S01]  /*0710*/  IMAD.X R11, RZ, RZ, RZ, P0 ;  /* 0x000000ffff0b7224 */ /* 0x000fe200000e06ff */
[----:B------:R-:W-:Y:S01]  /*0720*/  IADD3 RZ, P0, R7, R8, RZ ;  /* 0x0000000807ff7210 */ /* 0x000fe20007f1e0ff */
[----:B------:R-:W-:-:S04]  /*0730*/  IMAD.MOV.U32 R10, RZ, RZ, R9 ;  /* 0x000000ffff0a7224 */ /* 0x000fc800078e0009 */
[----:B------:R-:W-:-:S08]  /*0740*/  IMAD.WIDE.U32.X R6, R13, R15, R10, P0 ;  /* 0x0000000f0d067225 */ /* 0x000fd000000e040a */
.L_x_5:
[-CC-:B------:R-:W-:Y:S01]  /*0750*/  SHF.R.U64 R23, R6, R0.reuse, R7.reuse ;  /* 0x0000000006177219 */ /* 0x180fe20000001207 */
[----:B------:R-:W0:Y:S01]  /*0760*/  LDC R10, c[0x0][0x618] ;  /* 0x00018600ff0a7b82 */ /* 0x000e220000000800 */
[----:B------:R-:W-:Y:S01]  /*0770*/  SHF.R.U32.HI R5, RZ, R0, R7 ;  /* 0x00000000ff057219 */ /* 0x000fe20000011607 */
[----:B------:R-:W-:Y:S01]  /*0780*/  ULDC UR4, c[0x0][0x150] ;  /* 0x0000540000047ab9 */ /* 0x000fe20000000800 */
[----:B------:R-:W-:Y:S02]  /*0790*/  I2FP.F32.U32 R0, R4 ;  /* 0x0000000400007245 */ /* 0x000fe40000201000 */
[----:B------:R-:W-:-:S03]  /*07a0*/  IADD3 R9, P0, RZ, -R23, RZ ;  /* 0x80000017ff097210 */ /* 0x000fc60007f1e0ff */
[----:B------:R-:W1:Y:S01]  /*07b0*/  LDC.64 R28, c[0x0][0x640] ;  /* 0x00019000ff1c7b82 */ /* 0x000e620000000a00 */
[----:B------:R-:W-:Y:S01]  /*07c0*/  FMUL R0, R0, UR4 ;  /* 0x0000000400007c20 */ /* 0x000fe20008400000 */
[----:B------:R-:W-:Y:S01]  /*07d0*/  IMAD.X R11, RZ, RZ, ~R5, P0 ;  /* 0x000000ffff0b7224 */ /* 0x000fe200000e0e05 */
[----:B------:R-:W-:Y:S01]  /*07e0*/  ULDC UR4, c[0x0][0x154] ;  /* 0x0000550000047ab9 */ /* 0x000fe20000000800 */
[----:B------:R-:W-:-:S03]  /*07f0*/  IMAD.WIDE.U32 R6, R9, R20, R16 ;  /* 0x0000001409067225 */ /* 0x000fc600078e0010 */
[----:B------:R-:W2:Y:S01]  /*0800*/  F2I.U32.TRUNC.NTZ R0, R0 ;  /* 0x0000000000007305 */ /* 0x000ea2000020f000 */
[----:B------:R-:W3:Y:S01]  /*0810*/  LDC R5, c[0x0][0x144] ;  /* 0x00005100ff057b82 */ /* 0x000ee20000000800 */
[----:B------:R-:W-:-:S04]  /*0820*/  IMAD R8, R11, R20, RZ ;  /* 0x000000140b087224 */ /* 0x000fc800078e02ff */
[----:B------:R-:W-:-:S03]  /*0830*/  IMAD R9, R9, R21, R8 ;  /* 0x0000001509097224 */ /* 0x000fc600078e0208 */
[----:B------:R-:W4:Y:S01]  /*0840*/  LDC R12, c[0x0][0x608] ;  /* 0x00018200ff0c7b82 */ /* 0x000f220000000800 */
[----:B------:R-:W-:Y:S02]  /*0850*/  IMAD.IADD R7, R7, 0x1, R9 ;  /* 0x0000000107077824 */ /* 0x000fe400078e0209 */
[----:B------:R-:W-:-:S03]  /*0860*/  IMAD.MOV.U32 R9, RZ, RZ, -0x1 ;  /* 0xffffffffff097424 */ /* 0x000fc600078e00ff */
[-CC-:B0-----:R-:W-:Y:S02]  /*0870*/  SHF.R.U64 R20, R6, R10.reuse, R7.reuse ;  /* 0x0000000a06147219 */ /* 0x181fe40000001207 */
[----:B------:R-:W0:Y:S01]  /*0880*/  LDC R26, c[0x0][0x658] ;  /* 0x00019600ff1a7b82 */ /* 0x000e220000000800 */
[----:B------:R-:W-:Y:S02]  /*0890*/  I2FP.F32.U32 R6, R3 ;  /* 0x0000000300067245 */ /* 0x000fe40000201000 */
[----:B--2---:R-:W-:Y:S02]  /*08a0*/  IADD3 R8, -R0, RZ, RZ ;  /* 0x000000ff00087210 */ /* 0x004fe40007ffe1ff */
[----:B-1----:R-:W-:Y:S01]  /*08b0*/  ISETP.NE.U32.AND P0, PT, R28, RZ, PT ;  /* 0x000000ff1c00720c */ /* 0x002fe20003f05070 */
[----:B------:R-:W-:Y:S01]  /*08c0*/  FMUL R6, R6, UR4 ;  /* 0x0000000406067c20 */ /* 0x000fe20008400000 */
[----:B------:R-:W-:Y:S01]  /*08d0*/  SHF.R.U32.HI R7, RZ, R10, R7 ;  /* 0x0000000aff077219 */ /* 0x000fe20000011607 */
[----:B------:R-:W1:Y:S01]  /*08e0*/  LDC R14, c[0x0][0x148] ;  /* 0x00005200ff0e7b82 */ /* 0x000e620000000800 */
[----:B------:R-:W-:Y:S01]  /*08f0*/  ISETP.NE.AND.EX P0, PT, R29, RZ, PT, P0 ;  /* 0x000000ff1d00720c */ /* 0x000fe20003f05300 */
[----:B---3--:R-:W-:-:S06]  /*0900*/  IMAD R0, R5, R8, R4 ;  /* 0x0000000805007224 */ /* 0x008fcc00078e0204 */
[----:B------:R-:W2:Y:S01]  /*0910*/  LDC R24, c[0x0][0x600] ;  /* 0x00018000ff187b82 */ /* 0x000ea20000000800 */
[-CC-:B----4-:R-:W-:Y:S02]  /*0920*/  SHF.R.U64 R30, R20, R12.reuse, R7.reuse ;  /* 0x0000000c141e7219 */ /* 0x190fe40000001207 */
[----:B------:R-:W-:Y:S01]  /*0930*/  SHF.R.U32.HI R5, RZ, R12, R7 ;  /* 0x0000000cff057219 */ /* 0x000fe20000011607 */
[----:B------:R-:W-:Y:S01]  /*0940*/  IMAD.MOV.U32 R7, RZ, RZ, 0x1 ;  /* 0x00000001ff077424 */ /* 0x000fe200078e00ff */
[----:B------:R3:W4:Y:S03]  /*0950*/  F2I.U32.TRUNC.NTZ R12, R6 ;  /* 0x00000006000c7305 */ /* 0x000726000020f000 */
[----:B------:R-:W1:Y:S01]  /*0960*/  LDC R15, c[0x0][0x648] ;  /* 0x00019200ff0f7b82 */ /* 0x000e620000000800 */
[-C--:B0-----:R-:W-:Y:S02]  /*0970*/  SHF.L.U32 R4, R9, R26.reuse, RZ ;  /* 0x0000001a09047219 */ /* 0x081fe400000006ff */
[----:B------:R-:W-:-:S02]  /*0980*/  SHF.R.U64 R32, R30, R26, R5 ;  /* 0x0000001a1e207219 */ /* 0x000fc40000001205 */
[----:B------:R-:W-:Y:S02]  /*0990*/  LOP3.LUT R11, RZ, R4, RZ, 0x33, !PT ;  /* 0x00000004ff0b7212 */ /* 0x000fe400078e33ff */
[-C--:B------:R-:W-:Y:S01]  /*09a0*/  SHF.R.U32.HI R5, RZ, R26.reuse, R5 ;  /* 0x0000001aff057219 */ /* 0x080fe20000011605 */
[----:B------:R-:W0:Y:S01]  /*09b0*/  LDC R21, c[0x0][0x638] ;  /* 0x00018e00ff157b82 */ /* 0x000e220000000800 */
[----:B------:R-:W-:Y:S01]  /*09c0*/  SHF.L.U32 R10, R7, R26, RZ ;  /* 0x0000001a070a7219 */ /* 0x000fe200000006ff */
[----:B------:R-:W-:-:S06]  /*09d0*/  IMAD.MOV.U32 R4, RZ, RZ, R32 ;  /* 0x000000ffff047224 */ /* 0x000fcc00078e0020 */
[----:B------:R-:W0:Y:S01]  /*09e0*/  LDC R152, c[0x0][0x610] ;  /* 0x00018400ff987b82 */ /* 0x000e220000000800 */
[----:B---34-:R-:W-:Y:S05]  /*09f0*/  @!P0 BRA `(.L_x_6) ;  /* 0x0000000000288947 */ /* 0x018fea0003800000 */
[----:B------:R-:W3:Y:S02]  /*0a00*/  LDC R9, c[0x0][0x64c] ;  /* 0x00019300ff097b82 */ /* 0x000ee40000000800 */
[----:B---3--:R-:W-:-:S05]  /*0a10*/  IADD3 R9, P0, R32, R9, RZ ;  /* 0x0000000920097210 */ /* 0x008fca0007f1e0ff */
        /* <DEDUP_REMOVED lines=8> */
.L_x_6:
[----:B-1----:R-:W-:Y:S01]  /*0aa0*/  SHF.R.U64 R4, R4, R15, R5 ;  /* 0x0000000f04047219 */ /* 0x002fe20000001205 */
[----:B--2---:R-:W-:Y:S01]  /*0ab0*/  VIADD R5, R24, 0xffffffff ;  /* 0xffffffff18057836 */ /* 0x004fe20000000000 */
[----:B------:R-:W-:Y:S01]  /*0ac0*/  LOP3.LUT R11, R30, R11, RZ, 0xc0, !PT ;  /* 0x0000000b1e0b7212 */ /* 0x000fe200078ec0ff */
[----:B------:R-:W-:Y:S02]  /*0ad0*/  IMAD.MOV R12, RZ, RZ, -R12 ;  /* 0x000000ffff0c7224 */ /* 0x000fe400078e0a0c */
[----:B------:R-:W-:Y:S01]  /*0ae0*/  IMAD.MOV R6, RZ, RZ, -R4 ;  /* 0x000000ffff067224 */ /* 0x000fe200078e0a04 */
[----:B------:R-:W-:Y:S01]  /*0af0*/  LOP3.LUT R5, R20, R5, RZ, 0xc0, !PT ;  /* 0x0000000514057212 */ /* 0x000fe200078ec0ff */
[----:B------:R-:W-:Y:S02]  /*0b00*/  @P3 IMAD R0, R14, R12, R3 ;  /* 0x0000000c0e003224 */ /* 0x000fe400078e0203 */
[----:B------:R-:W-:Y:S02]  /*0b10*/  IMAD R11, R10, R4, R11 ;  /* 0x000000040a0b7224 */ /* 0x000fe400078e020b */
[----:B0-----:R-:W-:-:S02]  /*0b20*/  IMAD R3, R6, R21, R32 ;  /* 0x0000001506037224 */ /* 0x001fc400078e0220 */
[----:B------:R-:W-:Y:S01]  /*0b30*/  IMAD R152, R11, R152, R0 ;  /* 0x000000980b987224 */ /* 0x000fe200078e0200 */
[----:B------:R-:W-:Y:S01]  /*0b40*/  MOV R0, 0x1 ;  /* 0x0000000100007802 */ /* 0x000fe20000000f00 */
[----:B------:R-:W-:-:S05]  /*0b50*/  IMAD R3, R3, R24, R5 ;  /* 0x0000001803037224 */ /* 0x000fca00078e0205 */
[----:B------:R-:W-:Y:S02]  /*0b60*/  SEL R153, R3, R152, !P3 ;  /* 0x0000009803997207 */ /* 0x000fe40005800000 */
[----:B------:R-:W-:-:S07]  /*0b70*/  SEL R152, R152, R3, !P3 ;  /* 0x0000000398987207 */ /* 0x000fce0005800000 */
.L_x_4:
[----:B------:R-:W-:-:S08]  /*0b80*/  NOP ;  /* 0x0000000000007918 */ /* 0x000fd00000000000 */
[----:B------:R-:W0:Y:S02]  /*0b90*/  USETMAXREG.TRY_ALLOC.CTAPOOL UP0, 0xe8 ;  /* 0x000000e8000079c8 */ /* 0x000e240008000600 */
[----:B0-----:R-:W-:-:S13]  /*0ba0*/  PLOP3.LUT P0, PT, PT, PT, UP0, 0x80, 0x0 ;  /* 0x000000000000781c */ /* 0x001fda0003f0f008 */
[----:B------:R-:W-:Y:S05]  /*0bb0*/  @!P0 BRA `(.L_x_4) ;  /* 0xfffffffc00f08947 */ /* 0x000fea000383ffff */
[----:B------:R-:W-:Y:S01]  /*0bc0*/  ULDC.64 UR4, c[0x0][0x598] ;  /* 0x0001660000047ab9 */ /* 0x000fe20000000a00 */
[----:B------:R-:W-:Y:S01]  /*0bd0*/  ULDC.64 UR36, c[0x0][0x208] ;  /* 0x0000820000247ab9 */ /* 0x000fe20000000a00 */
[----:B------:R-:W-:-:S04]  /*0be0*/  ISETP.NE.U32.AND P0, PT, RZ, UR4, PT ;  /* 0x00000004ff007c0c */ /* 0x000fc8000bf05070 */
[----:B------:R-:W-:-:S13]  /*0bf0*/  ISETP.NE.AND.EX P0, PT, RZ, UR5, PT, P0 ;  /* 0x00000005ff007c0c */ /* 0x000fda000bf05300 */
[----:B------:R-:W-:Y:S05]  /*0c00*/  @!P0 BRA `(.L_x_7) ;  /* 0x00000000001c8947 */ /* 0x000fea0003800000 */
[----:B------:R-:W0:Y:S02]  /*0c10*/  LDC.64 R4, c[0x0][0x598] ;  /* 0x00016600ff047b82 */ /* 0x000e240000000a00 */
[----:B0-----:R-:W2:Y:S02]  /*0c20*/  LDG.E.64 R4, desc[UR36][R4.64] ;  /* 0x0000002404047981 */ /* 0x001ea4000c1e1b00 */
[----:B--2---:R-:W-:-:S04]  /*0c30*/  ISETP.NE.U32.AND P0, PT, R4, RZ, PT ;  /* 0x000000ff0400720c */ /* 0x004fc80003f05070 */
[----:B------:R-:W-:-:S13]  /*0c40*/  ISETP.NE.AND.EX P0, PT, R5, RZ, PT, P0 ;  /* 0x000000ff0500720c */ /* 0x000fda0003f05300 */
[----:B------:R-:W-:Y:S05]  /*0c50*/  @!P0 BRA `(.L_x_7) ;  /* 0x0000000000088947 */ /* 0x000fea0003800000 */
[----:B------:R0:W5:Y:S01]  /*0c60*/  LD.E R154, desc[UR36][R4.64] ;  /* 0x00000024049a7980 */ /* 0x000162000c101900 */
[----:B------:R-:W-:Y:S05]  /*0c70*/  BRA `(.L_x_8) ;  /* 0x0000000000247947 */ /* 0x000fea0003800000 */
.L_x_7:
[----:B------:R-:W-:Y:S02]  /*0c80*/  ULDC.64 UR4, c[0x0][0x588] ;  /* 0x0001620000047ab9 */ /* 0x000fe40000000a00 */
[----:B------:R-:W-:-:S04]  /*0c90*/  ISETP.NE.U32.AND P0, PT, RZ, UR4, PT ;  /* 0x00000004ff007c0c */ /* 0x000fc8000bf05070 */
[----:B------:R-:W-:-:S13]  /*0ca0*/  ISETP.NE.AND.EX P0, PT, RZ, UR5, PT, P0 ;  /* 0x00000005ff007c0c */ /* 0x000fda000bf05300 */
[----:B------:R-:W-:Y:S05]  /*0cb0*/  @!P0 BRA `(.L_x_9) ;  /* 0x00000000000c8947 */ /* 0x000fea0003800000 */
[----:B------:R-:W0:Y:S02]  /*0cc0*/  LDC.64 R154, c[0x0][0x588] ;  /* 0x00016200ff9a7b82 */ /* 0x000e240000000a00 */
[----:B0-----:R1:W5:Y:S01]  /*0cd0*/  LDG.E R154, desc[UR36][R154.64] ;  /* 0x000000249a9a7981 */ /* 0x001362000c1e1900 */
[----:B------:R-:W-:Y:S05]  /*0ce0*/  BRA `(.L_x_8) ;  /* 0x0000000000087947 */ /* 0x000fea0003800000 */
.L_x_9:
[----:B------:R-:W-:Y:S02]  /*0cf0*/  ULDC UR4, c[0x0][0x580] ;  /* 0x0001600000047ab9 */ /* 0x000fe40000000800 */
[----:B------:R-:W-:-:S07]  /*0d00*/  IMAD.U32 R154, RZ, RZ, UR4 ;  /* 0x00000004ff9a7e24 */ /* 0x000fce000f8e00ff */
.L_x_8:
[----:B------:R-:W-:Y:S02]  /*0d10*/  ULDC.64 UR4, c[0x0][0x5a0] ;  /* 0x0001680000047ab9 */ /* 0x000fe40000000a00 */
[----:B------:R-:W-:-:S04]  /*0d20*/  ISETP.NE.U32.AND P0, PT, RZ, UR4, PT ;  /* 0x00000004ff007c0c */ /* 0x000fc8000bf05070 */
[----:B------:R-:W-:-:S13]  /*0d30*/  ISETP.NE.AND.EX P0, PT, RZ, UR5, PT, P0 ;  /* 0x00000005ff007c0c */ /* 0x000fda000bf05300 */
[----:B------:R-:W-:Y:S05]  /*0d40*/  @!P0 BRA `(.L_x_10) ;  /* 0x00000000001c8947 */ /* 0x000fea0003800000 */
[----:B0-----:R-:W0:Y:S02]  /*0d50*/  LDC.64 R4, c[0x0][0x5a0] ;  /* 0x00016800ff047b82 */ /* 0x001e240000000a00 */
[----:B0-----:R-:W2:Y:S02]  /*0d60*/  LDG.E.64 R4, desc[UR36][R4.64] ;  /* 0x0000002404047981 */ /* 0x001ea4000c1e1b00 */
[----:B--2---:R-:W-:-:S04]  /*0d70*/  ISETP.NE.U32.AND P0, PT, R4, RZ, PT ;  /* 0x000000ff0400720c */ /* 0x004fc80003f05070 */
[----:B------:R-:W-:-:S13]  /*0d80*/  ISETP.NE.AND.EX P0, PT, R5, RZ, PT, P0 ;  /* 0x000000ff0500720c */ /* 0x000fda0003f05300 */
[----:B------:R-:W-:Y:S05]  /*0d90*/  @!P0 BRA `(.L_x_10) ;  /* 0x0000000000088947 */ /* 0x000fea0003800000 */
[----:B-1----:R0:W5:Y:S01]  /*0da0*/  LD.E R155, desc[UR36][R4.64] ;  /* 0x00000024049b7980 */ /* 0x002162000c101900 */
[----:B------:R-:W-:Y:S05]  /*0db0*/  BRA `(.L_x_11) ;  /* 0x0000000000247947 */ /* 0x000fea0003800000 */
.L_x_10:
[----:B------:R-:W-:Y:S02]  /*0dc0*/  ULDC.64 UR4, c[0x0][0x590] ;  /* 0x0001640000047ab9 */ /* 0x000fe40000000a00 */
[----:B------:R-:W-:-:S04]  /*0dd0*/  ISETP.NE.U32.AND P0, PT, RZ, UR4, PT ;  /* 0x00000004ff007c0c */ /* 0x000fc8000bf05070 */
[----:B------:R-:W-:-:S13]  /*0de0*/  ISETP.NE.AND.EX P0, PT, RZ, UR5, PT, P0 ;  /* 0x00000005ff007c0c */ /* 0x000fda000bf05300 */
[----:B------:R-:W-:Y:S05]  /*0df0*/  @!P0 BRA `(.L_x_12) ;  /* 0x00000000000c8947 */ /* 0x000fea0003800000 */
[----:B0-----:R-:W1:Y:S02]  /*0e00*/  LDC.64 R4, c[0x0][0x590] ;  /* 0x00016400ff047b82 */ /* 0x001e640000000a00 */
[----:B-1----:R1:W5:Y:S01]  /*0e10*/  LDG.E R155, desc[UR36][R4.64] ;  /* 0x00000024049b7981 */ /* 0x002362000c1e1900 */
[----:B------:R-:W-:Y:S05]  /*0e20*/  BRA `(.L_x_11) ;  /* 0x0000000000087947 */ /* 0x000fea0003800000 */
.L_x_12:
[----:B------:R-:W-:Y:S02]  /*0e30*/  ULDC UR4, c[0x0][0x584] ;  /* 0x0001610000047ab9 */ /* 0x000fe40000000800 */
[----:B-1----:R-:W-:-:S07]  /*0e40*/  IMAD.U32 R155, RZ, RZ, UR4 ;  /* 0x00000004ff9b7e24 */ /* 0x002fce000f8e00ff */
.L_x_11:
[----:B------:R-:W-:-:S13]  /*0e50*/  LOP3.LUT P0, RZ, R0, 0xff, RZ, 0xc0, !PT ;  /* 0x000000ff00ff7812 */ /* 0x000fda000780c0ff */
[----:B------:R-:W-:Y:S05]  /*0e60*/  @!P0 EXIT ;  /* 0x000000000000894d */ /* 0x000fea0003800000 */
[----:B------:R-:W-:Y:S01]  /*0e70*/  ULDC UR4, c[0x0][0x28c] ;  /* 0x0000a30000047ab9 */ /* 0x000fe20000000800 */
[----:B------:R-:W-:Y:S01]  /*0e80*/  LOP3.LUT R164, R19, 0x1, RZ, 0xfc, !PT ;  /* 0x0000000113a47812 */ /* 0x000fe200078efcff */
[----:B------:R-:W-:Y:S01]  /*0e90*/  UIADD3 UR4, UR4, 0x7f, URZ ;  /* 0x0000007f04047890 */ /* 0x000fe2000fffe03f */
[----:B------:R-:W-:Y:S01]  /*0ea0*/  UMOV UR38, URZ ;  /* 0x0000003f00267c82 */ /* 0x000fe20008000000 */
[----:B------:R-:W-:Y:S02]  /*0eb0*/  UMOV UR39, URZ ;  /* 0x0000003f00277c82 */ /* 0x000fe40008000000 */
[----:B------:R-:W-:-:S04]  /*0ec0*/  USHF.R.S32.HI UR5, URZ, 0x1f, UR4 ;  /* 0x0000001f3f057899 */ /* 0x000fc80008011404 */
[----:B------:R-:W-:-:S04]  /*0ed0*/  ULEA.HI UR5, UR5, UR4, URZ, 0x7 ;  /* 0x0000000405057291 */ /* 0x000fc8000f8f383f */
[----:B------:R-:W-:-:S12]  /*0ee0*/  USHF.R.S32.HI UR40, URZ, 0x7, UR5 ;  /* 0x000000073f287899 */ /* 0x000fd80008011405 */
.L_x_284:
[----:B------:R-:W-:Y:S01]  /*0ef0*/  LOP3.LUT R0, R18, 0x80, RZ, 0xc0, !PT ;  /* 0x0000008012007812 */ /* 0x000fe200078ec0ff */
[----:B--2---:R-:W2:Y:S01]  /*0f00*/  S2UR UR7, SR_CgaCtaId ;  /* 0x00000000000779c3 */ /* 0x004ea20000008800 */
[----:B------:R-:W-:Y:S02]  /*0f10*/  UMOV UR6, 0x400 ;  /* 0x0000040000067882 */ /* 0x000fe40000000000 */
[----:B------:R-:W-:-:S06]  /*0f20*/  SHF.R.U32.HI R0, RZ, 0x7, R0 ;  /* 0x00000007ff007819 */ /* 0x000fcc0000011600 */
[----:B---3--:R-:W3:Y:S01]  /*0f30*/  SHFL.IDX PT, R0, R0, RZ, 0x1f ;  /* 0x00001fff00007589 */ /* 0x008ee200000e0000 */
[----:B--2---:R-:W-:Y:S01]  /*0f40*/  ULEA UR42, UR7, UR6, 0x18 ;  /* 0x00000006072a7291 */ /* 0x004fe2000f8ec03f */
[----:B---3--:R-:W-:-:S13]  /*0f50*/  R2UR UR4, R0 ;  /* 0x00000000000472ca */ /* 0x008fda00000e0000 */
[----:B------:R-:W-:-:S04]  /*0f60*/  ULEA.HI UR5, UR4, UR4, URZ, 0x1 ;  /* 0x0000000404057291 */ /* 0x000fc8000f8f083f */
[----:B------:R-:W-:-:S04]  /*0f70*/  ULOP3.LUT UR5, UR5, 0x3fffe, URZ, 0xc0, !UPT ;  /* 0x0003fffe05057892 */ /* 0x000fc8000f8ec03f */
[----:B------:R-:W-:-:S03]  /*0f80*/  UIADD3 UR5, UR4, -UR5, URZ ;  /* 0x8000000504057290 */ /* 0x000fc6000fffe03f */
[----:B------:R-:W-:Y:S01]  /*0f90*/  ULDC UR4, c[0x0][0x28c] ;  /* 0x0000a30000047ab9 */ /* 0x000fe20000000800 */
[----:B------:R-:W-:Y:S01]  /*0fa0*/  ULEA UR5, UR5, UR42, 0xe ;  /* 0x0000002a05057291 */ /* 0x000fe2000f8e703f */
[----:B------:R-:W-:-:S03]  /*0fb0*/  ISETP.LT.AND P0, PT, RZ, UR4, PT ;  /* 0x00000004ff007c0c */ /* 0x000fc6000bf01270 */
[----:B------:R-:W-:-:S04]  /*0fc0*/  UIADD3 UR5, UR5, 0x100, URZ ;  /* 0x0000010005057890 */ /* 0x000fc8000fffe03f */
[----:B------:R-:W-:-:S04]  /*0fd0*/  USHF.R.U32.HI UR5, URZ, 0x4, UR5 ;  /* 0x000000043f057899 */ /* 0x000fc80008011605 */
[----:B------:R-:W-:Y:S02]  /*0fe0*/  ULOP3.LUT UR41, UR5, 0x3fff, URZ, 0xc0, !UPT ;  /* 0x00003fff05297892 */ /* 0x000fe4000f8ec03f */
[----:B-1--45:R-:W-:Y:S10]  /*0ff0*/  @P0 BRA `(.L_x_13) ;  /* 0x0000000000400947 */ /* 0x032ff40003800000 */
[----:B------:R-:W-:Y:S01]  /*1000*/  MOV R0, 0x0 ;  /* 0x0000000000007802 */ /* 0x000fe20000000f00 */
[----:B------:R-:W-:Y:S01]  /*1010*/  ULDC.64 UR4, c[0x4][0x68] ;  /* 0x01001a0000047ab9 */ /* 0x000fe20000000a00 */
[----:B------:R-:W-:Y:S01]  /*1020*/  ULDC.64 UR6, c[0x4][0x8] ;  /* 0x0100020000067ab9 */ /* 0x000fe20000000a00 */
[----:B01----:R-:W-:Y:S01]  /*1030*/  IMAD.U32 R4, RZ, RZ, UR4 ;  /* 0x00000004ff047e24 */ /* 0x003fe2000f8e00ff */
[----:B------:R0:W1:Y:S01]  /*1040*/  LDC.64 R14, c[0x4][R0] ;  /* 0x01000000000e7b82 */ /* 0x0000620000000a00 */
[----:B------:R-:W-:Y:S01]  /*1050*/  IMAD.U32 R5, RZ, RZ, UR5 ;  /* 0x00000005ff057e24 */ /* 0x000fe2000f8e00ff */
[----:B------:R-:W-:Y:S01]  /*1060*/  ULDC.64 UR4, c[0x4][0x70] ;  /* 0x01001c0000047ab9 */ /* 0x000fe20000000a00 */
[----:B------:R-:W-:Y:S01]  /*1070*/  IMAD.U32 R10, RZ, RZ, UR6 ;  /* 0x00000006ff0a7e24 */ /* 0x000fe2000f8e00ff */
[----:B------:R-:W-:Y:S01]  /*1080*/  MOV R12, 0x1 ;  /* 0x00000001000c7802 */ /* 0x000fe20000000f00 */
[----:B------:R-:W-:Y:S02]  /*1090*/  IMAD.U32 R6, RZ, RZ, UR4 ;  /* 0x00000004ff067e24 */ /* 0x000fe4000f8e00ff */
[----:B------:R-:W-:-:S02]  /*10a0*/  IMAD.U32 R7, RZ, RZ, UR5 ;  /* 0x00000005ff077e24 */ /* 0x000fc4000f8e00ff */
[----:B------:R-:W-:Y:S02]  /*10b0*/  IMAD.U32 R11, RZ, RZ, UR7 ;  /* 0x00000007ff0b7e24 */ /* 0x000fe4000f8e00ff */
[----:B------:R-:W-:Y:S02]  /*10c0*/  IMAD.MOV.U32 R8, RZ, RZ, 0x1e1 ;  /* 0x000001e1ff087424 */ /* 0x000fe400078e00ff */
[----:B0-----:R-:W-:-:S07]  /*10d0*/  IMAD.MOV.U32 R13, RZ, RZ, RZ ;  /* 0x000000ffff0d7224 */ /* 0x001fce00078e00ff */
[----:B------:R-:W-:-:S07]  /*10e0*/  LEPC R20, `(.L_x_13) ;  /* 0x000000001014794e */ /* 0x000fce0000000000 */
[----:B-1---5:R-:W-:Y:S05]  /*10f0*/  CALL.ABS.NOINC R14 ;  /* 0x000000000e007343 */ /* 0x022fea0003c00000 */
.L_x_13:
[----:B------:R-:W-:-:S13]  /*1100*/  ISETP.NE.AND P0, PT, R164, 0x3, PT ;  /* 0x00000003a400780c */ /* 0x000fda0003f05270 */
[----:B------:R-:W-:Y:S05]  /*1110*/  @!P0 BRA `(.L_x_14) ;  /* 0x0000000000048947 */ /* 0x000fea0003800000 */
[----:B------:R-:W-:Y:S01]  /*1120*/  BPT.TRAP 0x1 ;  /* 0x000000040000795c */ /* 0x000fe20000300000 */
.L_x_14:
[----:B------:R-:W-:Y:S02]  /*1130*/  IMAD.U32 R3, RZ, RZ, UR39 ;  /* 0x00000027ff037e24 */ /* 0x000fe4000f8e00ff */
[----:B------:R-:W-:-:S03]  /*1140*/  IMAD.U32 R0, RZ, RZ, UR38 ;  /* 0x00000026ff007e24 */ /* 0x000fc6000f8e00ff */
[----:B------:R-:W-:Y:S02]  /*1150*/  LEA R3, R3, UR42, 0x3 ;  /* 0x0000002a03037c11 */ /* 0x000fe4000f8e18ff */
[----:B------:R-:W-:-:S04]  /*1160*/  SHF.L.U32 R0, R0, 0x1f, RZ ;  /* 0x0000001f00007819 */ /* 0x000fc800000006ff */
[----:B------:R2:W3:Y:S01]  /*1170*/  SYNCS.PHASECHK.TRANS64.TRYWAIT P1, [R3+URZ], R0 ;  /* 0x00000000030075a7 */ /* 0x0004e2000802017f */
[----:B------:R-:W-:Y:S05]  /*1180*/  @!P0 BRA `(.L_x_15) ;  /* 0x0000000000048947 */ /* 0x000fea0003800000 */
[----:B------:R-:W-:Y:S01]  /*1190*/  BPT.TRAP 0x1 ;  /* 0x000000040000795c */ /* 0x000fe20000300000 */
.L_x_15:
[----:B---3--:R-:W-:Y:S05]  /*11a0*/  @P1 BRA `(.L_x_16) ;  /* 0x0000000000081947 */ /* 0x008fea0003800000 */
[----:B------:R-:W3:Y:S02]  /*11b0*/  SYNCS.PHASECHK.TRANS64.TRYWAIT P1, [R3+URZ], R0 ;  /* 0x00000000030075a7 */ /* 0x000ee4000802017f */
[----:B---3--:R-:W-:Y:S05]  /*11c0*/  @!P1 BRA `(.L_x_17) ;  /* 0x000000b4009c9947 */ /* 0x008fea0003800000 */
.L_x_16:
[----:B------:R-:W-:-:S04]  /*11d0*/  UISETP.LT.AND UP0, UPT, UR40, 0x1, UPT ;  /* 0x000000012800788c */ /* 0x000fc8000bf01270 */
[----:B------:R-:W-:-:S04]  /*11e0*/  USEL UR4, UR40, 0x1, UP0 ;  /* 0x0000000128047887 */ /* 0x000fc80008000000 */
[----:B------:R-:W-:-:S06]  /*11f0*/  UIADD3 UR4, UR40, -UR4, URZ ;  /* 0x8000000428047290 */ /* 0x000fcc000fffe03f */
[----:B--23--:R-:W-:Y:S01]  /*1200*/  IMAD.U32 R0, RZ, RZ, UR4 ;  /* 0x00000004ff007e24 */ /* 0x00cfe2000f8e00ff */
[----:B------:R-:W-:Y:S05]  /*1210*/  WARPSYNC.ALL ;  /* 0x0000000000007948 */ /* 0x000fea0003800000 */
[----:B------:R-:W-:Y:S01]  /*1220*/  ISETP.GE.AND P1, PT, R0, 0x1, PT ;  /* 0x000000010000780c */ /* 0x000fe20003f26270 */
[----:B------:R-:W-:Y:S01]  /*1230*/  UIADD3 UR4, UR42, 0x20100, URZ ;  /* 0x000201002a047890 */ /* 0x000fe2000fffe03f */
[----:B------:R-:W-:Y:S01]  /*1240*/  WARPGROUP.ARRIVE ;  /* 0x00000000000079c5 */ /* 0x000fe20000000000 */
[----:B------:R-:W-:Y:S02]  /*1250*/  ULEA UR8, UR39, UR41, 0xc ;  /* 0x0000002927087291 */ /* 0x000fe4000f8e603f */
[----:B------:R-:W-:Y:S01]  /*1260*/  USHF.R.U32.HI UR4, URZ, 0x4, UR4 ;  /* 0x000000043f047899 */ /* 0x000fe20008011604 */
[----:B------:R-:W-:Y:S01]  /*1270*/  UMOV UR9, 0x40000040 ;  /* 0x4000004000097882 */ /* 0x000fe20000000000 */
[----:B------:R-:W-:-:S02]  /*1280*/  UMOV UR11, 0x40000040 ;  /* 0x40000040000b7882 */ /* 0x000fc40000000000 */
[----:B------:R-:W-:Y:S02]  /*1290*/  ULOP3.LUT UR4, UR4, 0x3fff, URZ, 0xc0, !UPT ;  /* 0x00003fff04047892 */ /* 0x000fe4000f8ec03f */
[----:B------:R-:W-:Y:S02]  /*12a0*/  UIADD3 UR12, UR8, 0x800, URZ ;  /* 0x00000800080c7890 */ /* 0x000fe4000fffe03f */
[----:B------:R-:W-:Y:S01]  /*12b0*/  ULOP3.LUT UR4, UR4, 0x4000000, URZ, 0xfc, !UPT ;  /* 0x0400000004047892 */ /* 0x000fe2000f8efc3f */
[----:B------:R-:W-:Y:S01]  /*12c0*/  UMOV UR15, UR11 ;  /* 0x0000000b000f7c82 */ /* 0x000fe20008000000 */
[----:B------:R-:W-:Y:S02]  /*12d0*/  UMOV UR13, 0x40000040 ;  /* 0x40000040000d7882 */ /* 0x000fe40000000000 */
[----:B------:R-:W-:-:S07]  /*12e0*/  ULEA UR6, UR39, UR4, 0xb ;  /* 0x0000000427067291 */ /* 0x000fce000f8e583f */
[----:B------:R-:W-:Y:S02]  /*12f0*/  UMOV UR10, UR6 ;  /* 0x00000006000a7c82 */ /* 0x000fe40008000000 */
[----:B------:R-:W-:Y:S01]  /*1300*/  HGMMA.64x128x16.F32.BF16 R88, gdesc[UR8].tnspA.tnspB, RZ, !UPT, gsb0 ;  /* 0x61e00000085879f0 */ /* 0x000fe2000c0018ff */
[----:B------:R-:W-:Y:S02]  /*1310*/  UMOV UR14, UR10 ;  /* 0x0000000a000e7c82 */ /* 0x000fe40008000000 */
[----:B------:R-:W-:Y:S02]  /*1320*/  WARPGROUP.DEPBAR.LE gsb0, 0x0 ;  /* 0x00008000000079c5 */ /* 0x000fe40000010000 */
[----:B------:R-:W-:-:S07]  /*1330*/  WARPGROUP.ARRIVE ;  /* 0x00000000000079c5 */ /* 0x000fce0000000000 */
[----:B------:R-:W-:Y:S01]  /*1340*/  HGMMA.64x128x16.F32.BF16 R24, gdesc[UR12].tnspA.tnspB, RZ, !UPT, gsb0 ;  /* 0x61e000000c1879f0 */ /* 0x000fe2000c0018ff */
[----:B------:R-:W-:Y:S02]  /*1350*/  UIADD3 UR12, UR8, 0x80, URZ ;  /* 0x00000080080c7890 */ /* 0x000fe4000fffe03f */
[----:B------:R-:W-:Y:S01]  /*1360*/  UIADD3 UR14, UR6, 0x80, URZ ;  /* 0x00000080060e7890 */ /* 0x000fe2000fffe03f */
[----:B------:R-:W-:Y:S01]  /*1370*/  UMOV UR13, 0x40000040 ;  /* 0x40000040000d7882 */ /* 0x000fe20000000000 */
[----:B------:R-:W-:Y:S01]  /*1380*/  UMOV UR15, 0x40000040 ;  /* 0x40000040000f7882 */ /* 0x000fe20000000000 */
[----:B------:R-:W-:Y:S02]  /*1390*/  WARPGROUP.DEPBAR.LE gsb0, 0x0 ;  /* 0x00008000000079c5 */ /* 0x000fe40000010000 */
[----:B------:R-:W-:-:S06]  /*13a0*/  WARPGROUP.ARRIVE ;  /* 0x00000000000079c5 */ /* 0x000fcc0000000000 */
[----:B------:R-:W-:Y:S01]  /*13b0*/  HGMMA.64x128x16.F32.BF16 R88, gdesc[UR12].tnspA.tnspB, R88, gsb0 ;  /* 0x61e000000c5879f0 */ /* 0x000fe20008001858 */
[----:B------:R-:W-:Y:S01]  /*13c0*/  UIADD3 UR12, UR8, 0x880, URZ ;  /* 0x00000880080c7890 */ /* 0x000fe2000fffe03f */
[----:B------:R-:W-:Y:S01]  /*13d0*/  UMOV UR13, 0x40000040 ;  /* 0x40000040000d7882 */ /* 0x000fe20000000000 */
[----:B------:R-:W-:Y:S02]  /*13e0*/  WARPGROUP.DEPBAR.LE gsb0, 0x0 ;  /* 0x00008000000079c5 */ /* 0x000fe40000010000 */
[----:B------:R-:W-:-:S07]  /*13f0*/  WARPGROUP.ARRIVE ;  /* 0x00000000000079c5 */ /* 0x000fce0000000000 */
[----:B------:R-:W-:Y:S01]  /*1400*/  HGMMA.64x128x16.F32.BF16 R24, gdesc[UR12].tnspA.tnspB, R24, gsb0 ;  /* 0x61e000000c1879f0 */ /* 0x000fe20008001818 */
        /* <DEDUP_REMOVED lines=71> */
[----:B------:R-:W-:Y:S03]  /*1880*/  HGMMA.64x128x16.F32.BF16 R24, gdesc[UR12].tnspA.tnspB, R24, gsb0 ;  /* 0x61e000000c1879f0 */ /* 0x000fe60008001818 */
[----:B------:R-:W-:Y:S02]  /*1890*/  WARPGROUP.DEPBAR.LE gsb0, 0x0 ;  /* 0x00008000000079c5 */ /* 0x000fe40000010000 */
[----:B------:R-:W-:Y:S05]  /*18a0*/  @!P1 BRA `(.L_x_18) ;  /* 0x0000000800289947 */ /* 0x000fea0003800000 */
[----:B------:R-:W-:-:S04]  /*18b0*/  UIADD3 UR5, UR39, 0x1, URZ ;  /* 0x0000000127057890 */ /* 0x000fc8000fffe03f */
[----:B------:R-:W-:-:S04]  /*18c0*/  UISETP.NE.AND UP0, UPT, UR5, 0x2, UPT ;  /* 0x000000020500788c */ /* 0x000fc8000bf05270 */
[----:B------:R-:W-:Y:S02]  /*18d0*/  USEL UR6, URZ, 0x1, UP0 ;  /* 0x000000013f067887 */ /* 0x000fe40008000000 */
[----:B------:R-:W-:Y:S02]  /*18e0*/  USEL UR5, UR5, URZ, UP0 ;  /* 0x0000003f05057287 */ /* 0x000fe40008000000 */
[----:B------:R-:W-:-:S06]  /*18f0*/  ULOP3.LUT UR6, UR38, UR6, URZ, 0x3c, !UPT ;  /* 0x0000000626067292 */ /* 0x000fcc000f8e3c3f */
[----:B01----:R-:W-:Y:S01]  /*1900*/  IMAD.U32 R5, RZ, RZ, UR6 ;  /* 0x00000006ff057e24 */ /* 0x003fe2000f8e00ff */
[----:B------:R-:W-:-:S06]  /*1910*/  UMOV UR6, UR39 ;  /* 0x0000002700067c82 */ /* 0x000fcc0008000000 */
.L_x_25:
[----:B01----:R-:W-:Y:S05]  /*1920*/  @!P0 BRA `(.L_x_19) ;  /* 0x0000000000048947 */ /* 0x003fea0003800000 */
[----:B------:R-:W-:Y:S01]  /*1930*/  BPT.TRAP 0x1 ;  /* 0x000000040000795c */ /* 0x000fe20000300000 */
.L_x_19:
[----:B------:R-:W0:Y:S01]  /*1940*/  S2UR UR8, SR_CgaCtaId ;  /* 0x00000000000879c3 */ /* 0x000e220000008800 */
[----:B------:R-:W-:Y:S01]  /*1950*/  UMOV UR7, 0x400 ;  /* 0x0000040000077882 */ /* 0x000fe20000000000 */
[----:B------:R-:W-:Y:S01]  /*1960*/  SHF.L.U32 R3, R5, 0x1f, RZ ;  /* 0x0000001f05037819 */ /* 0x000fe200000006ff */
[----:B0-----:R-:W-:-:S04]  /*1970*/  ULEA UR7, UR8, UR7, 0x18 ;  /* 0x0000000708077291 */ /* 0x001fc8000f8ec03f */
[----:B------:R-:W-:-:S09]  /*1980*/  ULEA UR8, UR5, UR7, 0x3 ;  /* 0x0000000705087291 */ /* 0x000fd2000f8e183f */
[----:B------:R0:W1:Y:S01]  /*1990*/  SYNCS.PHASECHK.TRANS64.TRYWAIT P1, [UR8], R3 ;  /* 0x00000003ff0075a7 */ /* 0x0000620008020148 */
[----:B------:R-:W-:Y:S05]  /*19a0*/  @!P0 BRA `(.L_x_20) ;  /* 0x0000000000048947 */ /* 0x000fea0003800000 */
[----:B------:R-:W-:Y:S01]  /*19b0*/  BPT.TRAP 0x1 ;  /* 0x000000040000795c */ /* 0x000fe20000300000 */
.L_x_20:
[----:B-1----:R-:W-:Y:S05]  /*19c0*/  @P1 BRA `(.L_x_21) ;  /* 0x0000000000081947 */ /* 0x002fea0003800000 */
[----:B------:R-:W1:Y:S02]  /*19d0*/  SYNCS.PHASECHK.TRANS64.TRYWAIT P1, [UR8], R3 ;  /* 0x00000003ff0075a7 */ /* 0x000e640008020148 */
[----:B-1----:R-:W-:Y:S05]  /*19e0*/  @!P1 BRA `(.L_x_22) ;  /* 0x000000ac00a89947 */ /* 0x002fea0003800000 */
.L_x_21:
[----:B------:R-:W-:Y:S01]  /*19f0*/  ULEA UR10, UR5, UR41, 0xc ;  /* 0x00000029050a7291 */ /* 0x000fe2000f8e603f */
[----:B------:R-:W-:Y:S01]  /*1a00*/  WARPGROUP.ARRIVE ;  /* 0x00000000000079c5 */ /* 0x000fe20000000000 */
[----:B------:R-:W-:Y:S01]  /*1a10*/  ULEA UR8, UR5, UR4, 0xb ;  /* 0x0000000405087291 */ /* 0x000fe2000f8e583f */
[----:B------:R-:W-:Y:S01]  /*1a20*/  UMOV UR13, 0x40000040 ;  /* 0x40000040000d7882 */ /* 0x000fe20000000000 */
[----:B------:R-:W-:-:S03]  /*1a30*/  UMOV UR15, 0x40000040 ;  /* 0x40000040000f7882 */ /* 0x000fc60000000000 */
[----:B------:R-:W-:Y:S02]  /*1a40*/  UMOV UR12, UR10 ;  /* 0x0000000a000c7c82 */ /* 0x000fe40008000000 */
[----:B------:R-:W-:Y:S02]  /*1a50*/  UMOV UR14, UR8 ;  /* 0x00000008000e7c82 */ /* 0x000fe40008000000 */
        /* <DEDUP_REMOVED lines=92> */
[----:B------:R-:W-:Y:S01]  /*2020*/  BPT.TRAP 0x1 ;  /* 0x000000040000795c */ /* 0x000fe20000300000 */
.L_x_23:
[----:B------:R-:W-:Y:S01]  /*2030*/  ULEA UR7, UR6, UR7, 0x3 ;  /* 0x0000000706077291 */ /* 0x000fe2000f8e183f */
[----:B------:R-:W-:-:S03]  /*2040*/  ISETP.GT.U32.AND P1, PT, R19, 0x1, PT ;  /* 0x000000011300780c */ /* 0x000fc60003f24070 */
[----:B------:R-:W-:-:S04]  /*2050*/  UIADD3 UR7, UR7, 0x10, URZ ;  /* 0x0000001007077890 */ /* 0x000fc8000fffe03f */
[----:B------:R-:W-:-:S09]  /*2060*/  UPRMT UR7, URZ, 0x654, UR7 ;  /* 0x000006543f077896 */ /* 0x000fd20008000007 */
[----:B------:R-:W-:Y:S01]  /*2070*/  SYNCS.ARRIVE.TRANS64.RED.A1T0 RZ, [UR7], RZ ;  /* 0x000000ffffff79a7 */ /* 0x000fe20008100407 */
[----:B------:R-:W-:Y:S05]  /*2080*/  @P1 BRA `(.L_x_24) ;  /* 0x0000000000041947 */ /* 0x000fea0003800000 */
[----:B------:R-:W-:Y:S01]  /*2090*/  BPT.TRAP 0x1 ;  /* 0x000000040000795c */ /* 0x000fe20000300000 */
.L_x_24:
[----:B------:R-:W-:Y:S01]  /*20a0*/  UIADD3 UR5, UR5, 0x1, URZ ;  /* 0x0000000105057890 */ /* 0x000fe2000fffe03f */
[C---:B------:R-:W-:Y:S01]  /*20b0*/  ISETP.GT.AND P1, PT, R0.reuse, 0x1, PT ;  /* 0x000000010000780c */ /* 0x040fe20003f24270 */
[----:B------:R-:W-:Y:S01]  /*20c0*/  UIADD3 UR6, UR6, 0x1, URZ ;  /* 0x0000000106067890 */ /* 0x000fe2000fffe03f */
[----:B------:R-:W-:Y:S01]  /*20d0*/  VIADD R0, R0, 0xffffffff ;  /* 0xffffffff00007836 */ /* 0x000fe20000000000 */
[----:B------:R-:W-:Y:S02]  /*20e0*/  UISETP.NE.AND UP0, UPT, UR5, 0x2, UPT ;  /* 0x000000020500788c */ /* 0x000fe4000bf05270 */
[----:B------:R-:W-:Y:S02]  /*20f0*/  UISETP.NE.AND UP1, UPT, UR6, 0x2, UPT ;  /* 0x000000020600788c */ /* 0x000fe4000bf25270 */
[----:B------:R-:W-:Y:S02]  /*2100*/  USEL UR7, URZ, 0x1, UP0 ;  /* 0x000000013f077887 */ /* 0x000fe40008000000 */
[----:B------:R-:W-:-:S02]  /*2110*/  USEL UR5, UR5, URZ, UP0 ;  /* 0x0000003f05057287 */ /* 0x000fc40008000000 */
[----:B------:R-:W-:Y:S02]  /*2120*/  USEL UR6, UR6, URZ, UP1 ;  /* 0x0000003f06067287 */ /* 0x000fe40008800000 */
[----:B------:R-:W-:Y:S01]  /*2130*/  LOP3.LUT R5, R5, UR7, RZ, 0x3c, !PT ;  /* 0x0000000705057c12 */ /* 0x000fe2000f8e3cff */
[----:B------:R-:W-:Y:S09]  /*2140*/  @P1 BRA `(.L_x_25) ;  /* 0xfffffff400f41947 */ /* 0x000ff2000383ffff */
.L_x_18:
[----:B------:R-:W2:Y:S02]  /*2150*/  LDC R0, c[0x0][0x28c] ;  /* 0x0000a300ff007b82 */ /* 0x000ea40000000800 */
[----:B--2---:R-:W-:-:S13]  /*2160*/  ISETP.GE.AND P1, PT, R0, 0x1, PT ;  /* 0x000000010000780c */ /* 0x004fda0003f26270 */
[----:B------:R-:W-:Y:S05]  /*2170*/  @!P1 BRA `(.L_x_26) ;  /* 0x0000000000409947 */ /* 0x000fea0003800000 */
[----:B------:R-:W-:Y:S05]  /*2180*/  @!P0 BRA `(.L_x_27) ;  /* 0x0000000000048947 */ /* 0x000fea0003800000 */
[----:B------:R-:W-:Y:S01]  /*2190*/  BPT.TRAP 0x1 ;  /* 0x000000040000795c */ /* 0x000fe20000300000 */
.L_x_27:
[----:B------:R-:W2:Y:S01]  /*21a0*/  S2UR UR6, SR_CgaCtaId ;  /* 0x00000000000679c3 */ /* 0x000ea20000008800 */
[----:B------:R-:W-:Y:S01]  /*21b0*/  UISETP.LT.AND UP0, UPT, UR40, 0x1, UPT ;  /* 0x000000012800788c */ /* 0x000fe2000bf01270 */
[----:B------:R-:W-:Y:S01]  /*21c0*/  ISETP.GT.U32.AND P0, PT, R19, 0x1, PT ;  /* 0x000000011300780c */ /* 0x000fe20003f04070 */
[----:B------:R-:W-:Y:S02]  /*21d0*/  UMOV UR5, 0x400 ;  /* 0x0000040000057882 */ /* 0x000fe40000000000 */
[----:B------:R-:W-:-:S04]  /*21e0*/  USEL UR4, UR40, 0x1, UP0 ;  /* 0x0000000128047887 */ /* 0x000fc80008000000 */
[----:B------:R-:W-:-:S04]  /*21f0*/  UIADD3 UR4, UR39, UR40, -UR4 ;  /* 0x0000002827047290 */ /* 0x000fc8000fffe804 */
[----:B------:R-:W-:-:S04]  /*2200*/  USHF.L.U32 UR4, UR4, 0x3, URZ ;  /* 0x0000000304047899 */ /* 0x000fc8000800063f */
[----:B------:R-:W-:Y:S02]  /*2210*/  ULOP3.LUT UR4, UR4, 0x8, URZ, 0xc0, !UPT ;  /* 0x0000000804047892 */ /* 0x000fe4000f8ec03f */
[----:B--2---:R-:W-:-:S04]  /*2220*/  ULEA UR5, UR6, UR5, 0x18 ;  /* 0x0000000506057291 */ /* 0x004fc8000f8ec03f */
[----:B------:R-:W-:-:S04]  /*2230*/  UIADD3 UR4, UR5, 0x10, UR4 ;  /* 0x0000001005047890 */ /* 0x000fc8000fffe004 */
[----:B------:R-:W-:-:S09]  /*2240*/  UPRMT UR4, URZ, 0x654, UR4 ;  /* 0x000006543f047896 */ /* 0x000fd20008000004 */
[----:B------:R-:W-:Y:S01]  /*2250*/  SYNCS.ARRIVE.TRANS64.RED.A1T0 RZ, [UR4], RZ ;  /* 0x000000ffffff79a7 */ /* 0x000fe20008100404 */
[----:B------:R-:W-:Y:S05]  /*2260*/  @P0 BRA `(.L_x_26) ;  /* 0x0000000000040947 */ /* 0x000fea0003800000 */
[----:B------:R-:W-:Y:S01]  /*2270*/  BPT.TRAP 0x1 ;  /* 0x000000040000795c */ /* 0x000fe20000300000 */
.L_x_26:
[----:B------:R-:W2:Y:S01]  /*2280*/  LDC R6, c[0x0][0x288] ;  /* 0x0000a200ff067b82 */ /* 0x000ea20000000800 */
[----:B01----:R-:W-:Y:S01]  /*2290*/  LOP3.LUT R4, R18, 0x60, RZ, 0xc0, !PT ;  /* 0x0000006012047812 */ /* 0x003fe200078ec0ff */
[----:B------:R-:W-:Y:S01]  /*22a0*/  UIADD3 UR39, UR40, UR39, URZ ;  /* 0x0000002728277290 */ /* 0x000fe2000fffe03f */
[----:B------:R-:W-:Y:S01]  /*22b0*/  LOP3.LUT R0, R22, 0x1, RZ, 0xc0, !PT ;  /* 0x0000000116007812 */ /* 0x000fe200078ec0ff */
[----:B------:R-:W-:Y:S01]  /*22c0*/  IMAD.SHL.U32 R13, R153, 0x80, RZ ;  /* 0x00000080990d7824 */ /* 0x000fe200078e00ff */
[----:B------:R-:W-:Y:S01]  /*22d0*/  SHF.R.U32.HI R3, RZ, 0x2, R18 ;  /* 0x00000002ff037819 */ /* 0x000fe20000011612 */
[----:B------:R-:W-:Y:S01]  /*22e0*/  USHF.R.U32.HI UR4, URZ, 0x1, UR39 ;  /* 0x000000013f047899 */ /* 0x000fe20008011627 */
[----:B------:R-:W-:Y:S01]  /*22f0*/  SHF.R.U32.HI R10, RZ, 0x1, R4 ;  /* 0x00000001ff0a7819 */ /* 0x000fe20000011604 */
[----:B------:R-:W-:Y:S01]  /*2300*/  IMAD.SHL.U32 R4, R0, 0x40, RZ ;  /* 0x0000004000047824 */ /* 0x000fe200078e00ff */
[----:B------:R-:W-:Y:S01]  /*2310*/  LOP3.LUT R3, R3, 0x7, RZ, 0xc0, !PT ;  /* 0x0000000703037812 */ /* 0x000fe200078ec0ff */
[----:B------:R-:W-:Y:S01]  /*2320*/  ULOP3.LUT UR4, UR4, 0x1, URZ, 0xc0, !UPT ;  /* 0x0000000104047892 */ /* 0x000fe2000f8ec03f */
[----:B------:R-:W-:Y:S01]  /*2330*/  SHF.L.U32 R15, R152, 0x8, RZ ;  /* 0x00000008980f7819 */ /* 0x000fe200000006ff */
[----:B------:R-:W-:Y:S01]  /*2340*/  ULDC UR8, c[0x0][0x284] ;  /* 0x0000a10000087ab9 */ /* 0x000fe20000000800 */
[--C-:B------:R-:W-:Y:S01]  /*2350*/  IADD3 R5, RZ, -R10, -R3.reuse ;  /* 0x8000000aff057210 */ /* 0x100fe20007ffe803 */
[----:B------:R-:W-:Y:S01]  /*2360*/  UISETP.GT.U32.AND UP1, UPT, UR39, 0x1, UPT ;  /* 0x000000012700788c */ /* 0x000fe2000bf24070 */
[----:B------:R-:W-:Y:S01]  /*2370*/  LOP3.LUT R3, R4, 0x40, R3, 0xe2, !PT ;  /* 0x0000004004037812 */ /* 0x000fe200078ee203 */
[----:B------:R-:W-:Y:S01]  /*2380*/  UISETP.NE.U32.AND UP0, UPT, UR4, 0x1, UPT ;  /* 0x000000010400788c */ /* 0x000fe2000bf05070 */
[----:B------:R-:W-:Y:S01]  /*2390*/  LOP3.LUT R4, R18, 0x3, RZ, 0xc0, !PT ;  /* 0x0000000312047812 */ /* 0x000fe200078ec0ff */
[----:B------:R-:W-:Y:S01]  /*23a0*/  ULDC.64 UR6, c[0x0][0x5d0] ;  /* 0x0001740000067ab9 */ /* 0x000fe20000000a00 */
[----:B------:R-:W-:Y:S01]  /*23b0*/  SHF.R.S32.HI R21, RZ, 0x1f, R23 ;  /* 0x0000001fff157819 */ /* 0x000fe20000011417 */
[----:B------:R-:W-:Y:S01]  /*23c0*/  UISETP.LT.U32.AND UP1, UPT, UR40, 0x2, UP1 ;  /* 0x000000022800788c */ /* 0x000fe20008f21070 */
[----:B------:R-:W-:Y:S01]  /*23d0*/  IMAD.WIDE R8, R152, 0x100, RZ ;  /* 0x0000010098087825 */ /* 0x000fe200078e02ff */
[----:B------:R-:W-:Y:S01]  /*23e0*/  UISETP.GT.U32.AND UP0, UPT, UR40, 0x1, !UP0 ;  /* 0x000000012800788c */ /* 0x000fe2000c704070 */
[----:B--2---:R-:W-:-:S02]  /*23f0*/  ISETP.GE.AND P0, PT, R13, R6, PT ;  /* 0x000000060d00720c */ /* 0x004fc40003f06270 */
[----:B------:R-:W-:Y:S01]  /*2400*/  IMAD R12, R4, -0x2, R6 ;  /* 0xfffffffe040c7824 */ /* 0x000fe200078e0206 */
[----:B------:R-:W-:Y:S01]  /*2410*/  USEL UR5, URZ, 0x1, !UP1 ;  /* 0x000000013f057887 */ /* 0x000fe2000c800000 */
[----:B------:R-:W-:Y:S01]  /*2420*/  IMAD.SHL.U32 R6, R18, 0x2, RZ ;  /* 0x0000000212067824 */ /* 0x000fe200078e00ff */
[----:B------:R-:W-:Y:S01]  /*2430*/  ISETP.GE.OR P0, PT, R15, UR8, P0 ;  /* 0x000000080f007c0c */ /* 0x000fe20008706670 */
[----:B------:R-:W-:Y:S01]  /*2440*/  IMAD R4, R21, UR6, RZ ;  /* 0x0000000615047c24 */ /* 0x000fe2000f8e02ff */
[----:B------:R-:W-:Y:S01]  /*2450*/  USEL UR4, URZ, 0x1, !UP0 ;  /* 0x000000013f047887 */ /* 0x000fe2000c000000 */
[----:B------:R-:W-:Y:S01]  /*2460*/  IMAD R0, R0, -0x40, R5 ;  /* 0xffffffc000007824 */ /* 0x000fe200078e0205 */
[----:B------:R-:W-:Y:S01]  /*2470*/  LOP3.LUT R6, R13, 0x6, R6, 0xf8, !PT ;  /* 0x000000060d067812 */ /* 0x000fe200078ef806 */
[----:B------:R-:W-:Y:S01]  /*2480*/  IMAD R11, R23, UR7, R4 ;  /* 0x00000007170b7c24 */ /* 0x000fe2000f8e0204 */
[----:B------:R-:W-:Y:S01]  /*2490*/  LOP3.LUT R153, R8, R3, R10, 0xfe, !PT ;  /* 0x0000000308997212 */ /* 0x000fe200078efe0a */
[----:B------:R-:W-:Y:S01]  /*24a0*/  ULOP3.LUT UR39, UR39, 0x1, URZ, 0xc0, !UPT ;  /* 0x0000000127277892 */ /* 0x000fe2000f8ec03f */
[----:B------:R-:W-:Y:S01]  /*24b0*/  SHF.R.S32.HI R7, RZ, 0x1f, R6 ;  /* 0x0000001fff077819 */ /* 0x000fe20000011406 */
[----:B------:R-:W-:Y:S01]  /*24c0*/  ULOP3.LUT UR38, UR4, UR38, UR5, 0x96, !UPT ;  /* 0x0000002604267292 */ /* 0x000fe2000f8e9605 */
[----:B------:R-:W-:Y:S01]  /*24d0*/  IADD3 R3, -R15, UR8, R0 ;  /* 0x000000080f037c10 */ /* 0x000fe2000fffe100 */
[----:B------:R-:W-:-:S02]  /*24e0*/  IMAD.IADD R0, R12, 0x1, -R13 ;  /* 0x000000010c007824 */ /* 0x000fc400078e0a0d */
[----:B------:R-:W-:-:S04]  /*24f0*/  IMAD.WIDE.U32 R4, R23, UR6, R6 ;  /* 0x0000000617047c25 */ /* 0x000fc8000f8e0006 */
[----:B------:R-:W-:Y:S02]  /*2500*/  IMAD.IADD R11, R5, 0x1, R11 ;  /* 0x00000001050b7824 */ /* 0x000fe400078e020b */
[----:B------:R-:W-:Y:S02]  /*2510*/  IMAD.MOV.U32 R152, RZ, RZ, -0x1 ;  /* 0xffffffffff987424 */ /* 0x000fe400078e00ff */
[----:B------:R-:W-:Y:S01]  /*2520*/  IMAD.MOV.U32 R10, RZ, RZ, R4 ;  /* 0x000000ffff0a7224 */ /* 0x000fe200078e0004 */
[----:B------:R-:W-:Y:S06]  /*2530*/  @P0 BRA `(.L_x_28) ;  /* 0x00000084006c0947 */ /* 0x000fec0003800000 */
[----:B------:R-:W0:Y:S01]  /*2540*/  LDC.64 R4, c[0x0][0x5c8] ;  /* 0x00017200ff047b82 */ /* 0x000e220000000a00 */
[----:B-----5:R-:W-:Y:S01]  /*2550*/  FSETP.NEU.AND P0, PT, R155, RZ, PT ;  /* 0x000000ff9b00720b */ /* 0x020fe20003f0d000 */
[----:B------:R-:W-:Y:S01]  /*2560*/  BSSY B0, `(.L_x_28) ;  /* 0x0000858000007945 */ /* 0x000fe20003800000 */
[----:B------:R-:W-:-:S04]  /*2570*/  ISETP.GT.AND P3, PT, R3, RZ, PT ;  /* 0x000000ff0300720c */ /* 0x000fc80003f64270 */
[----:B------:R-:W-:Y:S01]  /*2580*/  ISETP.GT.AND P1, PT, R0, RZ, P3 ;  /* 0x000000ff0000720c */ /* 0x000fe20001f24270 */
[-C--:B0-----:R-:W-:Y:S02]  /*2590*/  IMAD R12, R9, R4.reuse, RZ ;  /* 0x00000004090c7224 */ /* 0x081fe400078e02ff */
[----:B------:R-:W-:-:S04]  /*25a0*/  IMAD.WIDE.U32 R166, R153, R4, R10 ;  /* 0x0000000499a67225 */ /* 0x000fc800078e000a */
[----:B------:R-:W-:-:S04]  /*25b0*/  IMAD R11, R153, R5, R12 ;  /* 0x00000005990b7224 */ /* 0x000fc800078e020c */
[----:B------:R-:W-:Y:S01]  /*25c0*/  IMAD.IADD R169, R167, 0x1, R11 ;  /* 0x00000001a7a97824 */ /* 0x000fe200078e020b */
[----:B------:R-:W-:Y:S06]  /*25d0*/  @!P0 BRA `(.L_x_29) ;  /* 0x00000060000c8947 */ /* 0x000fec0003800000 */
[----:B------:R-:W0:Y:S01]  /*25e0*/  LDC.64 R12, c[0x0][0x5b8] ;  /* 0x00016e00ff0c7b82 */ /* 0x000e220000000a00 */
[----:B------:R-:W-:-:S07]  /*25f0*/  ULDC.64 UR4, c[0x0][0x5c0] ;  /* 0x0001700000047ab9 */ /* 0x000fce0000000a00 */
[----:B------:R-:W1:Y:S08]  /*2600*/  LDC.64 R14, c[0x0][0x5b0] ;  /* 0x00016c00ff0e7b82 */ /* 0x000e700000000a00 */
[----:B------:R-:W2:Y:S01]  /*2610*/  LDC.64 R10, c[0x0][0x5a8] ;  /* 0x00016a00ff0a7b82 */ /* 0x000ea20000000a00 */
[----:B0-----:R-:W-:-:S04]  /*2620*/  IMAD R20, R21, R12, RZ ;  /* 0x0000000c15147224 */ /* 0x001fc800078e02ff */
[C---:B------:R-:W-:Y:S02]  /*2630*/  IMAD R13, R23.reuse, R13, R20 ;  /* 0x0000000d170d7224 */ /* 0x040fe400078e0214 */
[----:B------:R-:W-:-:S04]  /*2640*/  IMAD.WIDE.U32 R20, R23, R12, R6 ;  /* 0x0000000c17147225 */ /* 0x000fc800078e0006 */
[----:B-1----:R-:W-:Y:S02]  /*2650*/  IMAD R156, R9, R14, RZ ;  /* 0x0000000e099c7224 */ /* 0x002fe400078e02ff */
[----:B------:R-:W-:Y:S02]  /*2660*/  IMAD.IADD R157, R21, 0x1, R13 ;  /* 0x00000001159d7824 */ /* 0x000fe400078e020d */
[----:B------:R-:W-:Y:S02]  /*2670*/  IMAD R167, R153, R15, R156 ;  /* 0x0000000f99a77224 */ /* 0x000fe400078e029c */
[----:B------:R-:W-:-:S04]  /*2680*/  IMAD.MOV.U32 R156, RZ, RZ, R20 ;  /* 0x000000ffff9c7224 */ /* 0x000fc800078e0014 */
[----:B------:R-:W-:-:S04]  /*2690*/  IMAD.WIDE.U32 R158, R153, R14, R156 ;  /* 0x0000000e999e7225 */ /* 0x000fc800078e009c */
[----:B------:R-:W-:Y:S01]  /*26a0*/  IMAD.IADD R159, R159, 0x1, R167 ;  /* 0x000000019f9f7824 */ /* 0x000fe200078e02a7 */
[----:B--2---:R-:W-:-:S04]  /*26b0*/  LEA R160, P0, R158, R10, 0x1 ;  /* 0x0000000a9ea07211 */ /* 0x004fc800078008ff */
[----:B------:R-:W-:-:S05]  /*26c0*/  LEA.HI.X R161, R158, R11, R159, 0x1, P0 ;  /* 0x0000000b9ea17211 */ /* 0x000fca00000f0c9f */
[----:B------:R-:W2:Y:S01]  /*26d0*/  @P1 LDG.E.LTC128B.U16 R165, desc[UR36][R160.64] ;  /* 0x00000024a0a51981 */ /* 0x000ea2000c1e1520 */
[----:B------:R-:W-:Y:S01]  /*26e0*/  IMAD.WIDE.U32 R162, R153, R14, R6 ;  /* 0x0000000e99a27225 */ /* 0x000fe200078e0006 */
[----:B------:R-:W-:Y:S01]  /*26f0*/  ISETP.GT.AND P2, PT, R0, 0x1, P3 ;  /* 0x000000010000780c */ /* 0x000fe20001f44270 */
[----:B------:R-:W-:Y:S03]  /*2700*/  BSSY B1, `(.L_x_30) ;  /* 0x0000012000017945 */ /* 0x000fe60003800000 */
[----:B------:R-:W-:-:S03]  /*2710*/  IADD3 R163, R167, R163, RZ ;  /* 0x000000a3a7a37210 */ /* 0x000fc60007ffe0ff */
[----:B------:R-:W-:-:S04]  /*2720*/  IMAD.WIDE.U32 R162, R23, R12, R162 ;  /* 0x0000000c17a27225 */ /* 0x000fc800078e00a2 */
[----:B--2---:R-:W-:-:S04]  /*2730*/  IMAD.U32 R158, R165, 0x10000, RZ ;  /* 0x00010000a59e7824 */ /* 0x004fc800078e00ff */
[----:B------:R-:W-:Y:S01]  /*2740*/  FMUL R159, R158, R155 ;  /* 0x0000009b9e9f7220 */ /* 0x000fe20000400000 */
[----:B------:R-:W-:-:S03]  /*2750*/  LEA R158, P0, R166, UR4, 0x1 ;  /* 0x00000004a69e7c11 */ /* 0x000fc6000f8008ff */
[----:B------:R-:W-:Y:S01]  /*2760*/  FFMA R159, R88, R154, R159 ;  /* 0x0000009a589f7223 */ /* 0x000fe2000000009f */
[----:B------:R-:W-:-:S04]  /*2770*/  IMAD.IADD R88, R13, 0x1, R163 ;  /* 0x000000010d587824 */ /* 0x000fc800078e02a3 */
[----:B------:R-:W-:Y:S02]  /*2780*/  F2FP.BF16.F32.PACK_AB R161, RZ, R159 ;  /* 0x0000009fffa1723e */ /* 0x000fe400000010ff */
[----:B------:R-:W-:Y:S02]  /*2790*/  LEA.HI.X R159, R166, UR5, R169, 0x1, P0 ;  /* 0x00000005a69f7c11 */ /* 0x000fe400080f0ca9 */
[----:B------:R-:W-:Y:S02]  /*27a0*/  PRMT R163, R161, 0x7610, R163 ;  /* 0x00007610a1a37816 */ /* 0x000fe400000000a3 */
[----:B------:R-:W-:-:S03]  /*27b0*/  LEA R160, P0, R162, R10, 0x1 ;  /* 0x0000000aa2a07211 */ /* 0x000fc600078008ff */
[----:B------:R0:W-:Y:S01]  /*27c0*/  @P1 STG.E.U16 desc[UR36][R158.64], R163 ;  /* 0x000000a39e001986 */ /* 0x0001e2000c101524 */
[----:B------:R-:W-:Y:S01]  /*27d0*/  LEA.HI.X R161, R162, R11, R88, 0x1, P0 ;  /* 0x0000000ba2a17211 */ /* 0x000fe200000f0c58 */
[C---:B------:R-:W-:Y:S01]  /*27e0*/  IMAD.SHL.U32 R162, R14.reuse, 0x8, RZ ;  /* 0x000000080ea27824 */ /* 0x040fe200078e00ff */
[----:B0-----:R-:W-:Y:S01]  /*27f0*/  SHF.L.U64.HI R163, R14, 0x3, R15 ;  /* 0x000000030ea37819 */ /* 0x001fe2000001020f */
[----:B------:R-:W-:Y:S06]  /*2800*/  @!P2 BRA `(.L_x_31) ;  /* 0x000000000004a947 */ /* 0x000fec0003800000 */
[----:B------:R0:W5:Y:S02]  /*2810*/  LDG.E.LTC128B.U16 R165, desc[UR36][R160.64+0x2] ;  /* 0x00000224a0a57981 */ /* 0x000164000c1e1520 */
.L_x_31:
[----:B------:R-:W-:Y:S05]  /*2820*/  BSYNC B1 ;  /* 0x0000000000017941 */ /* 0x000fea0003800000 */
.L_x_30:
[----:B-----5:R-:W-:Y:S01]  /*2830*/  IMAD.U32 R88, R165, 0x10000, RZ ;  /* 0x00010000a5587824 */ /* 0x020fe200078e00ff */
[----:B------:R-:W-:Y:S01]  /*2840*/  ISETP.GT.AND P0, PT, R3, 0x8, PT ;  /* 0x000000080300780c */ /* 0x000fe20003f04270 */
[----:B------:R-:W-:Y:S01]  /*2850*/  IMAD.WIDE.U32 R170, R153, R14, R162 ;  /* 0x0000000e99aa7225 */ /* 0x000fe200078e00a2 */
[----:B------:R-:W-:-:S03]  /*2860*/  PRMT R172, R165, 0x7610, R172 ;  /* 0x00007610a5ac7816 */ /* 0x000fc600000000ac */
[----:B------:R-:W-:Y:S01]  /*2870*/  FMUL R88, R88, R155 ;  /* 0x0000009b58587220 */ /* 0x000fe20000400000 */
[----:B------:R-:W-:Y:S01]  /*2880*/  ISETP.GT.AND P1, PT, R0, RZ, P0 ;  /* 0x000000ff0000720c */ /* 0x000fe20000724270 */
[----:B------:R-:W-:Y:S01]  /*2890*/  IMAD.IADD R169, R167, 0x1, R171 ;  /* 0x00000001a7a97824 */ /* 0x000fe200078e02ab */
[----:B------:R-:W-:Y:S01]  /*28a0*/  IADD3 R166, P4, R20, R170, RZ ;  /* 0x000000aa14a67210 */ /* 0x000fe20007f9e0ff */
[----:B------:R-:W-:-:S04]  /*28b0*/  FFMA R89, R89, R154, R88 ;  /* 0x0000009a59597223 */ /* 0x000fc80000000058 */
[----:B------:R-:W-:Y:S01]  /*28c0*/  IMAD.X R167, R169, 0x1, R157, P4 ;  /* 0x00000001a9a77824 */ /* 0x000fe200020e069d */
[----:B------:R-:W-:Y:S02]  /*28d0*/  F2FP.BF16.F32.PACK_AB R168, RZ, R89 ;  /* 0x00000059ffa8723e */ /* 0x000fe400000010ff */
[----:B------:R-:W-:Y:S02]  /*28e0*/  LEA R88, P4, R166, R10, 0x1 ;  /* 0x0000000aa6587211 */ /* 0x000fe400078808ff */
[----:B------:R-:W-:Y:S02]  /*28f0*/  PRMT R171, R168, 0x7610, R171 ;  /* 0x00007610a8ab7816 */ /* 0x000fe400000000ab */
[----:B------:R-:W-:-:S03]  /*2900*/  LEA.HI.X R89, R166, R11, R167, 0x1, P4 ;  /* 0x0000000ba6597211 */ /* 0x000fc600020f0ca7 */
[----:B------:R1:W-:Y:S04]  /*2910*/  @P2 STG.E.U16 desc[UR36][R158.64+0x2], R171 ;  /* 0x000002ab9e002986 */ /* 0x0003e8000c101524 */
[----:B------:R2:W3:Y:S01]  /*2920*/  @P1 LDG.E.LTC128B.U16 R172, desc[UR36][R88.64] ;  /* 0x0000002458ac1981 */ /* 0x0004e2000c1e1520 */
[----:B------:R-:W-:Y:S01]  /*2930*/  IMAD.SHL.U32 R165, R4, 0x10, RZ ;  /* 0x0000001004a57824 */ /* 0x000fe200078e00ff */
[----:B------:R-:W-:Y:S01]  /*2940*/  IADD3 R170, P2, R6, R170, RZ ;  /* 0x000000aa06aa7210 */ /* 0x000fe20007f5e0ff */
[----:B------:R-:W-:Y:S03]  /*2950*/  BSSY B1, `(.L_x_32) ;  /* 0x0000011000017945 */ /* 0x000fe60003800000 */
[----:B------:R-:W-:Y:S01]  /*2960*/  IADD3 R168, P4, R165, R158, RZ ;  /* 0x0000009ea5a87210 */ /* 0x000fe20007f9e0ff */
[----:B-1----:R-:W-:Y:S01]  /*2970*/  IMAD.X R171, R7, 0x1, R169, P2 ;  /* 0x0000000107ab7824 */ /* 0x002fe200010e06a9 */
[----:B------:R-:W-:Y:S01]  /*2980*/  ISETP.GT.AND P2, PT, R0, 0x1, P0 ;  /* 0x000000010000780c */ /* 0x000fe20000744270 */
[----:B------:R-:W-:-:S03]  /*2990*/  IMAD.WIDE.U32 R170, R23, R12, R170 ;  /* 0x0000000c17aa7225 */ /* 0x000fc600078e00aa */
[----:B--2---:R-:W-:Y:S01]  /*29a0*/  LEA R88, P5, R170, R10, 0x1 ;  /* 0x0000000aaa587211 */ /* 0x004fe200078a08ff */
[----:B---3--:R-:W-:-:S04]  /*29b0*/  IMAD.U32 R166, R172, 0x10000, RZ ;  /* 0x00010000aca67824 */ /* 0x008fc800078e00ff */
[----:B------:R-:W-:Y:S01]  /*29c0*/  FMUL R167, R166, R155 ;  /* 0x0000009ba6a77220 */ /* 0x000fe20000400000 */
[----:B------:R-:W-:-:S03]  /*29d0*/  IMAD.IADD R166, R13, 0x1, R171 ;  /* 0x000000010da67824 */ /* 0x000fc600078e02ab */
[----:B------:R-:W-:Y:S01]  /*29e0*/  FFMA R90, R90, R154, R167 ;  /* 0x0000009a5a5a7223 */ /* 0x000fe200000000a7 */
[----:B------:R-:W-:Y:S02]  /*29f0*/  SHF.L.U64.HI R167, R4, 0x4, R5 ;  /* 0x0000000404a77819 */ /* 0x000fe40000010205 */
[----:B------:R-:W-:Y:S02]  /*2a00*/  LEA.HI.X R89, R170, R11, R166, 0x1, P5 ;  /* 0x0000000baa597211 */ /* 0x000fe400028f0ca6 */
[----:B------:R-:W-:Y:S02]  /*2a10*/  F2FP.BF16.F32.PACK_AB R90, RZ, R90 ;  /* 0x0000005aff5a723e */ /* 0x000fe400000010ff */
[----:B------:R-:W-:-:S05]  /*2a20*/  IADD3.X R169, R167, R159, RZ, P4, !PT ;  /* 0x0000009fa7a97210 */ /* 0x000fca00027fe4ff */
[----:B------:R1:W-:Y:S01]  /*2a30*/  @P1 STG.E.U16 desc[UR36][R168.64], R90 ;  /* 0x0000005aa8001986 */ /* 0x0003e2000c101524 */
[----:B------:R-:W-:Y:S05]  /*2a40*/  @!P2 BRA `(.L_x_33) ;  /* 0x000000000004a947 */ /* 0x000fea0003800000 */
[----:B------:R2:W5:Y:S02]  /*2a50*/  LDG.E.LTC128B.U16 R172, desc[UR36][R88.64+0x2] ;  /* 0x0000022458ac7981 */ /* 0x000564000c1e1520 */
.L_x_33:
[----:B------:R-:W-:Y:S05]  /*2a60*/  BSYNC B1 ;  /* 0x0000000000017941 */ /* 0x000fea0003800000 */
.L_x_32:
[----:B-1---5:R-:W-:Y:S01]  /*2a70*/  IMAD.U32 R90, R172, 0x10000, RZ ;  /* 0x00010000ac5a7824 */ /* 0x022fe200078e00ff */
[----:B------:R-:W-:Y:S01]  /*2a80*/  ISETP.GT.AND P1, PT, R0, 0x8, P3 ;  /* 0x000000080000780c */ /* 0x000fe20001f24270 */
[----:B------:R-:W-:Y:S02]  /*2a90*/  BSSY B1, `(.L_x_34) ;  /* 0x000000a000017945 */ /* 0x000fe40003800000 */
[----:B------:R-:W-:-:S04]  /*2aa0*/  FMUL R90, R90, R155 ;  /* 0x0000009b5a5a7220 */ /* 0x000fc80000400000 */
[----:B------:R-:W-:Y:S01]  /*2ab0*/  FFMA R90, R91, R154, R90 ;  /* 0x0000009a5b5a7223 */ /* 0x000fe2000000005a */
[----:B------:R-:W-:-:S04]  /*2ac0*/  @P2 IMAD.MOV.U32 R91, RZ, RZ, R169 ;  /* 0x000000ffff5b2224 */ /* 0x000fc800078e00a9 */
[----:B------:R-:W-:-:S04]  /*2ad0*/  F2FP.BF16.F32.PACK_AB R90, RZ, R90 ;  /* 0x0000005aff5a723e */ /* 0x000fc800000010ff */
[----:B------:R-:W-:Y:S01]  /*2ae0*/  PRMT R166, R90, 0x7610, R166 ;  /* 0x000076105aa67816 */ /* 0x000fe200000000a6 */
[----:B------:R-:W-:-:S05]  /*2af0*/  @P2 IMAD.MOV.U32 R90, RZ, RZ, R168 ;  /* 0x000000ffff5a2224 */ /* 0x000fca00078e00a8 */
[----:B------:R1:W-:Y:S01]  /*2b00*/  @P2 STG.E.U16 desc[UR36][R90.64+0x2], R166 ;  /* 0x000002a65a002986 */ /* 0x0003e2000c101524 */
[----:B------:R-:W-:Y:S05]  /*2b10*/  @!P1 BRA `(.L_x_35) ;  /* 0x0000000000049947 */ /* 0x000fea0003800000 */
[----:B------:R3:W5:Y:S02]  /*2b20*/  LDG.E.LTC128B.U16 R172, desc[UR36][R160.64+0x10] ;  /* 0x00001024a0ac7981 */ /* 0x000764000c1e1520 */
.L_x_35:
[----:B------:R-:W-:Y:S05]  /*2b30*/  BSYNC B1 ;  /* 0x0000000000017941 */ /* 0x000fea0003800000 */
.L_x_34:
[----:B-1---5:R-:W-:Y:S01]  /*2b40*/  IMAD.U32 R90, R172, 0x10000, RZ ;  /* 0x00010000ac5a7824 */ /* 0x022fe200078e00ff */
[----:B------:R-:W-:Y:S01]  /*2b50*/  ISETP.GT.AND P2, PT, R0, 0x9, P3 ;  /* 0x000000090000780c */ /* 0x000fe20001f44270 */
[----:B------:R-:W-:Y:S02]  /*2b60*/  BSSY B1, `(.L_x_36) ;  /* 0x000000a000017945 */ /* 0x000fe40003800000 */
[----:B------:R-:W-:Y:S01]  /*2b70*/  FMUL R91, R90, R155 ;  /* 0x0000009b5a5b7220 */ /* 0x000fe20000400000 */
[----:B------:R-:W-:-:S03]  /*2b80*/  @P1 IMAD.MOV.U32 R90, RZ, RZ, R158 ;  /* 0x000000ffff5a1224 */ /* 0x000fc600078e009e */
[----:B------:R-:W-:-:S05]  /*2b90*/  FFMA R91, R92, R154, R91 ;  /* 0x0000009a5c5b7223 */ /* 0x000fca000000005b */
[----:B------:R-:W-:-:S04]  /*2ba0*/  F2FP.BF16.F32.PACK_AB R91, RZ, R91 ;  /* 0x0000005bff5b723e */ /* 0x000fc800000010ff */
[----:B------:R-:W-:Y:S01]  /*2bb0*/  PRMT R92, R91, 0x7610, R92 ;  /* 0x000076105b5c7816 */ /* 0x000fe2000000005c */
[----:B------:R-:W-:-:S05]  /*2bc0*/  @P1 IMAD.MOV.U32 R91, RZ, RZ, R159 ;  /* 0x000000ffff5b1224 */ /* 0x000fca00078e009f */
[----:B------:R1:W-:Y:S01]  /*2bd0*/  @P1 STG.E.U16 desc[UR36][R90.64+0x10], R92 ;  /* 0x0000105c5a001986 */ /* 0x0003e2000c101524 */
[----:B------:R-:W-:Y:S05]  /*2be0*/  @!P2 BRA `(.L_x_37) ;  /* 0x000000000004a947 */ /* 0x000fea0003800000 */
[----:B------:R4:W5:Y:S02]  /*2bf0*/  LDG.E.LTC128B.U16 R172, desc[UR36][R160.64+0x12] ;  /* 0x00001224a0ac7981 */ /* 0x000964000c1e1520 */
.L_x_37:
[----:B------:R-:W-:Y:S05]  /*2c00*/  BSYNC B1 ;  /* 0x0000000000017941 */ /* 0x000fea0003800000 */
.L_x_36:
[----:B-1---5:R-:W-:Y:S01]  /*2c10*/  IMAD.U32 R90, R172, 0x10000, RZ ;  /* 0x00010000ac5a7824 */ /* 0x022fe200078e00ff */
[----:B------:R-:W-:Y:S01]  /*2c20*/  ISETP.GT.AND P1, PT, R0, 0x8, P0 ;  /* 0x000000080000780c */ /* 0x000fe20000724270 */
[----:B------:R-:W-:Y:S01]  /*2c30*/  @P2 IMAD.MOV.U32 R91, RZ, RZ, R159 ;  /* 0x000000ffff5b2224 */ /* 0x000fe200078e009f */
[----:B------:R-:W-:Y:S01]  /*2c40*/  BSSY B1, `(.L_x_38) ;  /* 0x0000009000017945 */ /* 0x000fe20003800000 */
[----:B------:R-:W-:-:S04]  /*2c50*/  FMUL R90, R90, R155 ;  /* 0x0000009b5a5a7220 */ /* 0x000fc80000400000 */
[----:B------:R-:W-:-:S05]  /*2c60*/  FFMA R90, R93, R154, R90 ;  /* 0x0000009a5d5a7223 */ /* 0x000fca000000005a */
[----:B------:R-:W-:-:S04]  /*2c70*/  F2FP.BF16.F32.PACK_AB R90, RZ, R90 ;  /* 0x0000005aff5a723e */ /* 0x000fc800000010ff */
[----:B------:R-:W-:Y:S01]  /*2c80*/  PRMT R92, R90, 0x7610, R92 ;  /* 0x000076105a5c7816 */ /* 0x000fe2000000005c */
[----:B------:R-:W-:-:S05]  /*2c90*/  @P2 IMAD.MOV.U32 R90, RZ, RZ, R158 ;  /* 0x000000ffff5a2224 */ /* 0x000fca00078e009e */
[----:B------:R1:W-:Y:S01]  /*2ca0*/  @P2 STG.E.U16 desc[UR36][R90.64+0x12], R92 ;  /* 0x0000125c5a002986 */ /* 0x0003e2000c101524 */
[----:B------:R-:W-:Y:S05]  /*2cb0*/  @!P1 BRA `(.L_x_39) ;  /* 0x0000000000049947 */ /* 0x000fea0003800000 */
[----:B------:R0:W5:Y:S02]  /*2cc0*/  LDG.E.LTC128B.U16 R172, desc[UR36][R88.64+0x10] ;  /* 0x0000102458ac7981 */ /* 0x000164000c1e1520 */
.L_x_39:
[----:B------:R-:W-:Y:S05]  /*2cd0*/  BSYNC B1 ;  /* 0x0000000000017941 */ /* 0x000fea0003800000 */
.L_x_38:
[----:B-1---5:R-:W-:Y:S01]  /*2ce0*/  SHF.L.U32 R90, R172, 0x10, RZ ;  /* 0x00000010ac5a7819 */ /* 0x022fe200000006ff */
[----:B------:R-:W-:Y:S01]  /*2cf0*/  BSSY B1, `(.L_x_40) ;  /* 0x000000b000017945 */ /* 0x000fe20003800000 */
[----:B------:R-:W-:-:S03]  /*2d00*/  ISETP.GT.AND P2, PT, R0, 0x9, P0 ;  /* 0x000000090000780c */ /* 0x000fc60000744270 */
        /* <DEDUP_REMOVED lines=9> */
.L_x_41:
[----:B------:R-:W-:Y:S05]  /*2da0*/  BSYNC B1 ;  /* 0x0000000000017941 */ /* 0x000fea0003800000 */
.L_x_40:
        /* <DEDUP_REMOVED lines=12> */
.L_x_43:
[----:B------:R-:W-:Y:S05]  /*2e70*/  BSYNC B1 ;  /* 0x0000000000017941 */ /* 0x000fea0003800000 */
.L_x_42:
        /* <DEDUP_REMOVED lines=12> */
.L_x_45:
[----:B------:R-:W-:Y:S05]  /*2f40*/  BSYNC B1 ;  /* 0x0000000000017941 */ /* 0x000fea0003800000 */
.L_x_44:
[----:B-1---5:R-:W-:Y:S01]  /*2f50*/  IMAD.U32 R90, R172, 0x10000, RZ ;  /* 0x00010000ac5a7824 */ /* 0x022fe200078e00ff */
[----:B------:R-:W-:Y:S01]  /*2f60*/  ISETP.GT.AND P1, PT, R0, 0x10, P0 ;  /* 0x000000100000780c */ /* 0x000fe20000724270 */
[----:B------:R-:W-:Y:S01]  /*2f70*/  @P2 IMAD.MOV.U32 R91, RZ, RZ, R159 ;  /* 0x000000ffff5b2224 */ /* 0x000fe200078e009f */
[----:B------:R-:W-:Y:S01]  /*2f80*/  BSSY B1, `(.L_x_46) ;  /* 0x0000009000017945 */ /* 0x000fe20003800000 */
[----:B------:R-:W-:-:S04]  /*2f90*/  FMUL R90, R90, R155 ;  /* 0x0000009b5a5a7220 */ /* 0x000fc80000400000 */
[----:B------:R-:W-:-:S05]  /*2fa0*/  FFMA R90, R97, R154, R90 ;  /* 0x0000009a615a7223 */ /* 0x000fca000000005a */
[----:B------:R-:W-:-:S04]  /*2fb0*/  F2FP.BF16.F32.PACK_AB R90, RZ, R90 ;  /* 0x0000005aff5a723e */ /* 0x000fc800000010ff */
[----:B------:R-:W-:Y:S02]  /*2fc0*/  PRMT R92, R90, 0x7610, R92 ;  /* 0x000076105a5c7816 */ /* 0x000fe4000000005c */
[----:B------:R-:W-:-:S05]  /*2fd0*/  @P2 MOV R90, R158 ;  /* 0x0000009e005a2202 */ /* 0x000fca0000000f00 */
[----:B------:R1:W-:Y:S01]  /*2fe0*/  @P2 STG.E.U16 desc[UR36][R90.64+0x22], R92 ;  /* 0x0000225c5a002986 */ /* 0x0003e2000c101524 */
[----:B------:R-:W-:Y:S05]  /*2ff0*/  @!P1 BRA `(.L_x_47) ;  /* 0x0000000000049947 */ /* 0x000fea0003800000 */
[----:B------:R0:W5:Y:S02]  /*3000*/  LDG.E.LTC128B.U16 R172, desc[UR36][R88.64+0x20] ;  /* 0x0000202458ac7981 */ /* 0x000164000c1e1520 */
.L_x_47:
[----:B------:R-:W-:Y:S05]  /*3010*/  BSYNC B1 ;  /* 0x0000000000017941 */ /* 0x000fea0003800000 */
.L_x_46:
        /* <DEDUP_REMOVED lines=12> */
.L_x_49:
[----:B------:R-:W-:Y:S05]  /*30e0*/  BSYNC B1 ;  /* 0x0000000000017941 */ /* 0x000fea0003800000 */
.L_x_48:
        /* <DEDUP_REMOVED lines=12> */
.L_x_51:
[----:B------:R-:W-:Y:S05]  /*31b0*/  BSYNC B1 ;  /* 0x0000000000017941 */ /* 0x000fea0003800000 */
.L_x_50:
[----:B-1---5:R-:W-:Y:S01]  /*31c0*/  IMAD.U32 R90, R172, 0x10000, RZ ;  /* 0x00010000ac5a7824 */ /* 0x022fe200078e00ff */
[----:B------:R-:W-:Y:S01]  /*31d0*/  ISETP.GT.AND P2, PT, R0, 0x19, P3 ;  /* 0x000000190000780c */ /* 0x000fe20001f44270 */
[----:B------:R-:W-:Y:S02]  /*31e0*/  BSSY B1, `(.L_x_52) ;  /* 0x000000a000017945 */ /* 0x000fe40003800000 */
[----:B------:R-:W-:Y:S01]  /*31f0*/  FMUL R91, R90, R155 ;  /* 0x0000009b5a5b7220 */ /* 0x000fe20000400000 */
[----:B------:R-:W-:-:S03]  /*3200*/  @P1 IMAD.MOV.U32 R90, RZ, RZ, R158 ;  /* 0x000000ffff5a1224 */ /* 0x000fc600078e009e */
[----:B------:R-:W-:-:S05]  /*3210*/  FFMA R91, R100, R154, R91 ;  /* 0x0000009a645b7223 */ /* 0x000fca000000005b */
[----:B------:R-:W-:-:S04]  /*3220*/  F2FP.BF16.F32.PACK_AB R91, RZ, R91 ;  /* 0x0000005bff5b723e */ /* 0x000fc800000010ff */
[----:B------:R-:W-:Y:S02]  /*3230*/  PRMT R92, R91, 0x7610, R92 ;  /* 0x000076105b5c7816 */ /* 0x000fe4000000005c */
[----:B------:R-:W-:-:S05]  /*3240*/  @P1 MOV R91, R159 ;  /* 0x0000009f005b1202 */ /* 0x000fca0000000f00 */
[----:B------:R1:W-:Y:S01]  /*3250*/  @P1 STG.E.U16 desc[UR36][R90.64+0x30], R92 ;  /* 0x0000305c5a001986 */ /* 0x0003e2000c101524 */
[----:B------:R-:W-:Y:S05]  /*3260*/  @!P2 BRA `(.L_x_53) ;  /* 0x000000000004a947 */ /* 0x000fea0003800000 */
[----:B------:R0:W5:Y:S02]  /*3270*/  LDG.E.LTC128B.U16 R172, desc[UR36][R160.64+0x32] ;  /* 0x00003224a0ac7981 */ /* 0x000164000c1e1520 */
.L_x_53:
[----:B------:R-:W-:Y:S05]  /*3280*/  BSYNC B1 ;  /* 0x0000000000017941 */ /* 0x000fea0003800000 */
.L_x_52:
        /* <DEDUP_REMOVED lines=12> */
.L_x_55:
[----:B------:R-:W-:Y:S05]  /*3350*/  BSYNC B1 ;  /* 0x0000000000017941 */ /* 0x000fea0003800000 */
.L_x_54:
        /* <DEDUP_REMOVED lines=12> */
.L_x_57:
[----:B------:R-:W-:Y:S05]  /*3420*/  BSYNC B1 ;  /* 0x0000000000017941 */ /* 0x000fea0003800000 */
.L_x_56:
        /* <DEDUP_REMOVED lines=12> */
.L_x_59:
[----:B------:R-:W-:Y:S05]  /*34f0*/  BSYNC B1 ;  /* 0x0000000000017941 */ /* 0x000fea0003800000 */
.L_x_58:
        /* <DEDUP_REMOVED lines=12> */
.L_x_61:
[----:B------:R-:W-:Y:S05]  /*35c0*/  BSYNC B1 ;  /* 0x0000000000017941 */ /* 0x000fea0003800000 */
.L_x_60:
        /* <DEDUP_REMOVED lines=12> */
.L_x_63:
[----:B------:R-:W-:Y:S05]  /*3690*/  BSYNC B1 ;  /* 0x0000000000017941 */ /* 0x000fea0003800000 */
.L_x_62:
        /* <DEDUP_REMOVED lines=12> */
.L_x_65:
[----:B------:R-:W-:Y:S05]  /*3760*/  BSYNC B1 ;  /* 0x0000000000017941 */ /* 0x000fea0003800000 */
.L_x_64:
        /* <DEDUP_REMOVED lines=12> */
.L_x_67:
[----:B------:R-:W-:Y:S05]  /*3830*/  BSYNC B1 ;  /* 0x0000000000017941 */ /* 0x000fea0003800000 */
.L_x_66:
        /* <DEDUP_REMOVED lines=12> */
.L_x_69:
[----:B------:R-:W-:Y:S05]  /*3900*/  BSYNC B1 ;  /* 0x0000000000017941 */ /* 0x000fea0003800000 */
.L_x_68:
        /* <DEDUP_REMOVED lines=12> */
.L_x_71:
[----:B------:R-:W-:Y:S05]  /*39d0*/  BSYNC B1 ;  /* 0x0000000000017941 */ /* 0x000fea0003800000 */
.L_x_70:
[----:B-1---5:R-:W-:Y:S01]  /*39e0*/  IMAD.U32 R90, R172, 0x10000, RZ ;  /* 0x00010000ac5a7824 */ /* 0x022fe200078e00ff */
[----:B------:R-:W-:Y:S01]  /*39f0*/  ISETP.GT.AND P2, PT, R0, 0x29, P0 ;  /* 0x000000290000780c */ /* 0x000fe20000744270 */
[----:B------:R-:W-:Y:S02]  /*3a00*/  BSSY B1, `(.L_x_72) ;  /* 0x000000a000017945 */ /* 0x000fe40003800000 */
[----:B------:R-:W-:Y:S01]  /*3a10*/  FMUL R91, R90, R155 ;  /* 0x0000009b5a5b7220 */ /* 0x000fe20000400000 */
[----:B------:R-:W-:-:S03]  /*3a20*/  @P1 MOV R90, R168 ;  /* 0x000000a8005a1202 */ /* 0x000fc60000000f00 */
[----:B------:R-:W-:-:S05]  /*3a30*/  FFMA R91, R110, R154, R91 ;  /* 0x0000009a6e5b7223 */ /* 0x000fca000000005b */
[----:B------:R-:W-:-:S04]  /*3a40*/  F2FP.BF16.F32.PACK_AB R91, RZ, R91 ;  /* 0x0000005bff5b723e */ /* 0x000fc800000010ff */
[----:B------:R-:W-:Y:S01]  /*3a50*/  PRMT R92, R91, 0x7610, R92 ;  /* 0x000076105b5c7816 */ /* 0x000fe2000000005c */
[----:B------:R-:W-:-:S05]  /*3a60*/  @P1 IMAD.MOV.U32 R91, RZ, RZ, R169 ;  /* 0x000000ffff5b1224 */ /* 0x000fca00078e00a9 */
[----:B------:R1:W-:Y:S01]  /*3a70*/  @P1 STG.E.U16 desc[UR36][R90.64+0x50], R92 ;  /* 0x0000505c5a001986 */ /* 0x0003e2000c101524 */
[----:B------:R-:W-:Y:S05]  /*3a80*/  @!P2 BRA `(.L_x_73) ;  /* 0x000000000004a947 */ /* 0x000fea0003800000 */
[----:B------:R0:W5:Y:S02]  /*3a90*/  LDG.E.LTC128B.U16 R172, desc[UR36][R88.64+0x52] ;  /* 0x0000522458ac7981 */ /* 0x000164000c1e1520 */
.L_x_73:
[----:B------:R-:W-:Y:S05]  /*3aa0*/  BSYNC B1 ;  /* 0x0000000000017941 */ /* 0x000fea0003800000 */
.L_x_72:
        /* <DEDUP_REMOVED lines=12> */
.L_x_75:
[----:B------:R-:W-:Y:S05]  /*3b70*/  BSYNC B1 ;  /* 0x0000000000017941 */ /* 0x000fea0003800000 */
.L_x_74:
        /* <DEDUP_REMOVED lines=12> */
.L_x_77:
[----:B------:R-:W-:Y:S05]  /*3c40*/  BSYNC B1 ;  /* 0x0000000000017941 */ /* 0x000fea0003800000 */
.L_x_76:
        /* <DEDUP_REMOVED lines=12> */
.L_x_79:
[----:B------:R-:W-:Y:S05]  /*3d10*/  BSYNC B1 ;  /* 0x0000000000017941 */ /* 0x000fea0003800000 */
.L_x_78:
        /* <DEDUP_REMOVED lines=12> */
.L_x_81:
[----:B------:R-:W-:Y:S05]  /*3de0*/  BSYNC B1 ;  /* 0x0000000000017941 */ /* 0x000fea0003800000 */
.L_x_80:
        /* <DEDUP_REMOVED lines=12> */
.L_x_83:
[----:B------:R-:W-:Y:S05]  /*3eb0*/  BSYNC B1 ;  /* 0x0000000000017941 */ /* 0x000fea0003800000 */
.L_x_82:
        /* <DEDUP_REMOVED lines=12> */
.L_x_85:
[----:B------:R-:W-:Y:S05]  /*3f80*/  BSYNC B1 ;  /* 0x0000000000017941 */ /* 0x000fea0003800000 */
.L_x_84:
        /* <DEDUP_REMOVED lines=12> */
.L_x_87:
[----:B------:R-:W-:Y:S05]  /*4050*/  BSYNC B1 ;  /* 0x0000000000017941 */ /* 0x000fea0003800000 */
.L_x_86:
        /* <DEDUP_REMOVED lines=12> */
.L_x_89:
[----:B------:R-:W-:Y:S05]  /*4120*/  BSYNC B1 ;  /* 0x0000000000017941 */ /* 0x000fea0003800000 */
.L_x_88:
        /* <DEDUP_REMOVED lines=12> */
.L_x_91:
[----:B------:R-:W-:Y:S05]  /*41f0*/  BSYNC B1 ;  /* 0x0000000000017941 */ /* 0x000fea0003800000 */
.L_x_90:
        /* <DEDUP_REMOVED lines=12> */
.L_x_93:
[----:B------:R-:W-:Y:S05]  /*42c0*/  BSYNC B1 ;  /* 0x0000000000017941 */ /* 0x000fea0003800000 */
.L_x_92:
        /* <DEDUP_REMOVED lines=12> */
.L_x_95:
[----:B------:R-:W-:Y:S05]  /*4390*/  BSYNC B1 ;  /* 0x0000000000017941 */ /* 0x000fea0003800000 */
.L_x_94:
        /* <DEDUP_REMOVED lines=12> */
.L_x_97:
[----:B------:R-:W-:Y:S05]  /*4460*/  BSYNC B1 ;  /* 0x0000000000017941 */ /* 0x000fea0003800000 */
.L_x_96:
        /* <DEDUP_REMOVED lines=12> */
.L_x_99:
[----:B------:R-:W-:Y:S05]  /*4530*/  BSYNC B1 ;  /* 0x0000000000017941 */ /* 0x000fea0003800000 */
.L_x_98:
        /* <DEDUP_REMOVED lines=12> */
.L_x_101:
[----:B------:R-:W-:Y:S05]  /*4600*/  BSYNC B1 ;  /* 0x0000000000017941 */ /* 0x000fea0003800000 */
.L_x_100:
        /* <DEDUP_REMOVED lines=12> */
.L_x_103:
[----:B------:R-:W-:Y:S05]  /*46d0*/  BSYNC B1 ;  /* 0x0000000000017941 */ /* 0x000fea0003800000 */
.L_x_102:
        /* <DEDUP_REMOVED lines=12> */
.L_x_105:
[----:B------:R-:W-:Y:S05]  /*47a0*/  BSYNC B1 ;  /* 0x0000000000017941 */ /* 0x000fea0003800000 */
.L_x_104:
        /* <DEDUP_REMOVED lines=12> */
.L_x_107:
[----:B------:R-:W-:Y:S05]  /*4870*/  BSYNC B1 ;  /* 0x0000000000017941 */ /* 0x000fea0003800000 */
.L_x_106:
        /* <DEDUP_REMOVED lines=12> */
.L_x_109:
[----:B------:R-:W-:Y:S05]  /*4940*/  BSYNC B1 ;  /* 0x0000000000017941 */ /* 0x000fea0003800000 */
.L_x_108:
        /* <DEDUP_REMOVED lines=12> */
.L_x_111:
[----:B------:R-:W-:Y:S05]  /*4a10*/  BSYNC B1 ;  /* 0x0000000000017941 */ /* 0x000fea0003800000 */
.L_x_110:
        /* <DEDUP_REMOVED lines=12> */
.L_x_113:
[----:B------:R-:W-:Y:S05]  /*4ae0*/  BSYNC B1 ;  /* 0x0000000000017941 */ /* 0x000fea0003800000 */
.L_x_112:
        /* <DEDUP_REMOVED lines=12> */
.L_x_115:
[----:B------:R-:W-:Y:S05]  /*4bb0*/  BSYNC B1 ;  /* 0x0000000000017941 */ /* 0x000fea0003800000 */
.L_x_114:
        /* <DEDUP_REMOVED lines=12> */
.L_x_117:
[----:B------:R-:W-:Y:S05]  /*4c80*/  BSYNC B1 ;  /* 0x0000000000017941 */ /* 0x000fea0003800000 */
.L_x_116:
        /* <DEDUP_REMOVED lines=12> */
.L_x_119:
[----:B------:R-:W-:Y:S05]  /*4d50*/  BSYNC B1 ;  /* 0x0000000000017941 */ /* 0x000fea0003800000 */
.L_x_118:
        /* <DEDUP_REMOVED lines=12> */
.L_x_121:
[----:B------:R-:W-:Y:S05]  /*4e20*/  BSYNC B1 ;  /* 0x0000000000017941 */ /* 0x000fea0003800000 */
.L_x_120:
        /* <DEDUP_REMOVED lines=12> */
.L_x_123:
[----:B------:R-:W-:Y:S05]  /*4ef0*/  BSYNC B1 ;  /* 0x0000000000017941 */ /* 0x000fea0003800000 */
.L_x_122:
        /* <DEDUP_REMOVED lines=12> */
.L_x_125:
[----:B------:R-:W-:Y:S05]  /*4fc0*/  BSYNC B1 ;  /* 0x0000000000017941 */ /* 0x000fea0003800000 */
.L_x_124:
        /* <DEDUP_REMOVED lines=12> */
.L_x_127:
[----:B------:R-:W-:Y:S05]  /*5090*/  BSYNC B1 ;  /* 0x0000000000017941 */ /* 0x000fea0003800000 */
.L_x_126:
        /* <DEDUP_REMOVED lines=12> */
.L_x_129:
[----:B------:R-:W-:Y:S05]  /*5160*/  BSYNC B1 ;  /* 0x0000000000017941 */ /* 0x000fea0003800000 */
.L_x_128:
        /* <DEDUP_REMOVED lines=12> */
.L_x_131:
[----:B------:R-:W-:Y:S05]  /*5230*/  BSYNC B1 ;  /* 0x0000000000017941 */ /* 0x000fea0003800000 */
.L_x_130:
        /* <DEDUP_REMOVED lines=12> */
.L_x_133:
[----:B------:R-:W-:Y:S05]  /*5300*/  BSYNC B1 ;  /* 0x0000000000017941 */ /* 0x000fea0003800000 */
.L_x_132:
        /* <DEDUP_REMOVED lines=12> */
.L_x_135:
[----:B------:R-:W-:Y:S05]  /*53d0*/  BSYNC B1 ;  /* 0x0000000000017941 */ /* 0x000fea0003800000 */
.L_x_134:
        /* <DEDUP_REMOVED lines=12> */
.L_x_137:
[----:B------:R-:W-:Y:S05]  /*54a0*/  BSYNC B1 ;  /* 0x0000000000017941 */ /* 0x000fea0003800000 */
.L_x_136:
        /* <DEDUP_REMOVED lines=12> */
.L_x_139:
[----:B------:R-:W-:Y:S05]  /*5570*/  BSYNC B1 ;  /* 0x0000000000017941 */ /* 0x000fea0003800000 */
.L_x_138:
        /* <DEDUP_REMOVED lines=12> */
.L_x_141:
[----:B------:R-:W-:Y:S05]  /*5640*/  BSYNC B1 ;  /* 0x0000000000017941 */ /* 0x000fea0003800000 */
.L_x_140:
        /* <DEDUP_REMOVED lines=12> */
.L_x_143:
[----:B------:R-:W-:Y:S05]  /*5710*/  BSYNC B1 ;  /* 0x0000000000017941 */ /* 0x000fea0003800000 */
.L_x_142:
        /* <DEDUP_REMOVED lines=12> */
.L_x_145:
[----:B------:R-:W-:Y:S05]  /*57e0*/  BSYNC B1 ;  /* 0x0000000000017941 */ /* 0x000fea0003800000 */
.L_x_144:
        /* <DEDUP_REMOVED lines=12> */
.L_x_147:
[----:B------:R-:W-:Y:S05]  /*58b0*/  BSYNC B1 ;  /* 0x0000000000017941 */ /* 0x000fea0003800000 */
.L_x_146:
        /* <DEDUP_REMOVED lines=12> */
.L_x_149:
[----:B------:R-:W-:Y:S05]  /*5980*/  BSYNC B1 ;  /* 0x0000000000017941 */ /* 0x000fea0003800000 */
.L_x_148:
        /* <DEDUP_REMOVED lines=12> */
.L_x_151:
[----:B------:R-:W-:Y:S05]  /*5a50*/  BSYNC B1 ;  /* 0x0000000000017941 */ /* 0x000fea0003800000 */
.L_x_150:
[----:B-----5:R-:W-:Y:S01]  /*5a60*/  IMAD.U32 R8, R172, 0x10000, RZ ;  /* 0x00010000ac087824 */ /* 0x020fe200078e00ff */
[----:B------:R-:W-:Y:S01]  /*5a70*/  ISETP.GT.AND P1, PT, R0, 0x79, P0 ;  /* 0x000000790000780c */ /* 0x000fe20000724270 */
[----:B------:R-:W-:Y:S01]  /*5a80*/  BSSY B1, `(.L_x_152) ;  /* 0x000000c000017945 */ /* 0x000fe20003800000 */
[----:B------:R-:W-:Y:S01]  /*5a90*/  IADD3 R153, P0, R153, 0x80, RZ ;  /* 0x0000008099997810 */ /* 0x000fe20007f1e0ff */
[----:B-1----:R-:W-:Y:S01]  /*5aa0*/  FMUL R91, R8, R155 ;  /* 0x0000009b085b7220 */ /* 0x002fe20000400000 */
[----:B------:R-:W-:-:S03]  /*5ab0*/  @P2 IMAD.MOV.U32 R8, RZ, RZ, R168 ;  /* 0x000000ffff082224 */ /* 0x000fc600078e00a8 */
[----:B------:R-:W-:-:S05]  /*5ac0*/  FFMA R91, R150, R154, R91 ;  /* 0x0000009a965b7223 */ /* 0x000fca000000005b */
[----:B------:R-:W-:-:S04]  /*5ad0*/  F2FP.BF16.F32.PACK_AB R91, RZ, R91 ;  /* 0x0000005bff5b723e */ /* 0x000fc800000010ff */
[----:B------:R-:W-:Y:S01]  /*5ae0*/  PRMT R90, R91, 0x7610, R90 ;  /* 0x000076105b5a7816 */ /* 0x000fe2000000005a */
[----:B------:R-:W-:Y:S02]  /*5af0*/  IMAD.X R91, RZ, RZ, R9, P0 ;  /* 0x000000ffff5b7224 */ /* 0x000fe400000e0609 */
[----:B------:R-:W-:-:S05]  /*5b00*/  @P2 IMAD.MOV.U32 R9, RZ, RZ, R169 ;  /* 0x000000ffff092224 */ /* 0x000fca00078e00a9 */
[----:B------:R1:W-:Y:S01]  /*5b10*/  @P2 STG.E.U16 desc[UR36][R8.64+0xf0], R90 ;  /* 0x0000f05a08002986 */ /* 0x0003e2000c101524 */
[----:B------:R-:W-:Y:S05]  /*5b20*/  @!P1 BRA `(.L_x_153) ;  /* 0x0000000000049947 */ /* 0x000fea0003800000 */
[----:B------:R0:W5:Y:S02]  /*5b30*/  LDG.E.LTC128B.U16 R172, desc[UR36][R88.64+0xf2] ;  /* 0x0000f22458ac7981 */ /* 0x000164000c1e1520 */
.L_x_153:
[----:B------:R-:W-:Y:S05]  /*5b40*/  BSYNC B1 ;  /* 0x0000000000017941 */ /* 0x000fea0003800000 */
.L_x_152:
[----:B-1---5:R-:W-:Y:S01]  /*5b50*/  IMAD.U32 R8, R172, 0x10000, RZ ;  /* 0x00010000ac087824 */ /* 0x022fe200078e00ff */
[----:B------:R-:W-:Y:S01]  /*5b60*/  ISETP.GT.AND P0, PT, R3, 0x80, PT ;  /* 0x000000800300780c */ /* 0x000fe20003f04270 */
[-C--:B------:R-:W-:Y:S02]  /*5b70*/  IMAD R90, R91, R14.reuse, RZ ;  /* 0x0000000e5b5a7224 */ /* 0x080fe400078e02ff */
[----:B0-2---:R-:W-:Y:S01]  /*5b80*/  FMUL R88, R8, R155 ;  /* 0x0000009b08587220 */ /* 0x005fe20000400000 */
[----:B------:R-:W-:Y:S01]  /*5b90*/  IMAD.WIDE.U32 R8, R153, R14, R156 ;  /* 0x0000000e99087225 */ /* 0x000fe200078e009c */
[----:B------:R-:W-:-:S03]  /*5ba0*/  ISETP.GT.AND P3, PT, R0, RZ, P0 ;  /* 0x000000ff0000720c */ /* 0x000fc60000764270 */
[----:B------:R-:W-:Y:S01]  /*5bb0*/  FFMA R151, R151, R154, R88 ;  /* 0x0000009a97977223 */ /* 0x000fe20000000058 */
[----:B------:R-:W-:Y:S01]  /*5bc0*/  IMAD R97, R153, R15, R90 ;  /* 0x0000000f99617224 */ /* 0x000fe200078e025a */
[----:B------:R-:W-:-:S03]  /*5bd0*/  LEA R88, P2, R8, R10, 0x1 ;  /* 0x0000000a08587211 */ /* 0x000fc600078408ff */
[----:B------:R-:W-:Y:S01]  /*5be0*/  IMAD.IADD R9, R9, 0x1, R97 ;  /* 0x0000000109097824 */ /* 0x000fe200078e0261 */
[----:B------:R-:W-:-:S04]  /*5bf0*/  F2FP.BF16.F32.PACK_AB R151, RZ, R151 ;  /* 0x00000097ff97723e */ /* 0x000fc800000010ff */
[----:B------:R-:W-:Y:S01]  /*5c00*/  LEA.HI.X R89, R8, R11, R9, 0x1, P2 ;  /* 0x0000000b08597211 */ /* 0x000fe200010f0c09 */
[----:B------:R0:W-:Y:S04]  /*5c10*/  @P1 STG.E.U16 desc[UR36][R168.64+0xf2], R151 ;  /* 0x0000f297a8001986 */ /* 0x0001e8000c101524 */
[----:B------:R-:W2:Y:S01]  /*5c20*/  @P3 LDG.E.LTC128B.U16 R172, desc[UR36][R88.64] ;  /* 0x0000002458ac3981 */ /* 0x000ea2000c1e1520 */
[----:B------:R-:W-:Y:S01]  /*5c30*/  IMAD.WIDE.U32 R8, R153, R14, R6 ;  /* 0x0000000e99087225 */ /* 0x000fe200078e0006 */
[----:B------:R-:W-:Y:S01]  /*5c40*/  SHF.L.U64.HI R95, R4, 0x8, R5 ;  /* 0x00000008045f7819 */ /* 0x000fe20000010205 */
[----:B------:R-:W-:Y:S01]  /*5c50*/  BSSY B1, `(.L_x_154) ;  /* 0x0000011000017945 */ /* 0x000fe20003800000 */
[----:B------:R-:W-:Y:S01]  /*5c60*/  ISETP.GT.AND P2, PT, R0, 0x1, P0 ;  /* 0x000000010000780c */ /* 0x000fe20000744270 */
[----:B------:R-:W-:Y:S01]  /*5c70*/  IMAD.SHL.U32 R93, R4, 0x100, RZ ;  /* 0x00000100045d7824 */ /* 0x000fe200078e00ff */
[----:B------:R-:W-:Y:S01]  /*5c80*/  IADD3 R9, R97, R9, RZ ;  /* 0x0000000961097210 */ /* 0x000fe20007ffe0ff */
[----:B--2---:R-:W-:-:S04]  /*5c90*/  IMAD.U32 R90, R172, 0x10000, RZ ;  /* 0x00010000ac5a7824 */ /* 0x004fc800078e00ff */
[----:B------:R-:W-:Y:S01]  /*5ca0*/  FMUL R15, R90, R155 ;  /* 0x0000009b5a0f7220 */ /* 0x000fe20000400000 */
[----:B------:R-:W-:Y:S01]  /*5cb0*/  IMAD.WIDE.U32 R90, R23, R12, R8 ;  /* 0x0000000c175a7225 */ /* 0x000fe200078e0008 */
[----:B------:R-:W-:-:S03]  /*5cc0*/  IADD3 R8, P1, R93, R158, RZ ;  /* 0x0000009e5d087210 */ /* 0x000fc60007f3e0ff */
[----:B------:R-:W-:Y:S01]  /*5cd0*/  FFMA R15, R24, R154, R15 ;  /* 0x0000009a180f7223 */ /* 0x000fe2000000000f */
[----:B------:R-:W-:Y:S01]  /*5ce0*/  IMAD.IADD R5, R13, 0x1, R91 ;  /* 0x000000010d057824 */ /* 0x000fe200078e025b */
[C---:B------:R-:W-:Y:S01]  /*5cf0*/  LEA R4, P4, R90.reuse, R10, 0x1 ;  /* 0x0000000a5a047211 */ /* 0x040fe200078808ff */
[----:B------:R-:W-:Y:S02]  /*5d00*/  IMAD.X R9, R95, 0x1, R159, P1 ;  /* 0x000000015f097824 */ /* 0x000fe400008e069f */
[----:B------:R-:W-:Y:S02]  /*5d10*/  F2FP.BF16.F32.PACK_AB R15, RZ, R15 ;  /* 0x0000000fff0f723e */ /* 0x000fe400000010ff */
[----:B------:R-:W-:-:S03]  /*5d20*/  LEA.HI.X R5, R90, R11, R5, 0x1, P4 ;  /* 0x0000000b5a057211 */ /* 0x000fc600020f0c05 */
[----:B------:R0:W-:Y:S01]  /*5d30*/  @P3 STG.E.U16 desc[UR36][R8.64], R15 ;  /* 0x0000000f08003986 */ /* 0x0001e2000c101524 */
[----:B------:R-:W-:Y:S05]  /*5d40*/  @!P2 BRA `(.L_x_155) ;  /* 0x000000000004a947 */ /* 0x000fea0003800000 */
[----:B------:R1:W5:Y:S02]  /*5d50*/  LDG.E.LTC128B.U16 R172, desc[UR36][R4.64+0x2] ;  /* 0x0000022404ac7981 */ /* 0x000364000c1e1520 */
.L_x_155:
[----:B------:R-:W-:Y:S05]  /*5d60*/  BSYNC B1 ;  /* 0x0000000000017941 */ /* 0x000fea0003800000 */
.L_x_154:
[----:B-----5:R-:W-:Y:S01]  /*5d70*/  IMAD.U32 R24, R172, 0x10000, RZ ;  /* 0x00010000ac187824 */ /* 0x020fe200078e00ff */
[----:B------:R-:W-:Y:S01]  /*5d80*/  ISETP.GT.AND P1, PT, R3, 0x88, PT ;  /* 0x000000880300780c */ /* 0x000fe20003f24270 */
[----:B0-----:R-:W-:Y:S01]  /*5d90*/  IMAD.WIDE.U32 R14, R153, R14, R162 ;  /* 0x0000000e990e7225 */ /* 0x001fe200078e00a2 */
[----:B------:R-:W-:Y:S03]  /*5da0*/  BSSY B1, `(.L_x_156) ;  /* 0x000000e000017945 */ /* 0x000fe60003800000 */
[----:B------:R-:W-:Y:S01]  /*5db0*/  FMUL R24, R24, R155 ;  /* 0x0000009b18187220 */ /* 0x000fe20000400000 */
[----:B------:R-:W-:Y:S01]  /*5dc0*/  ISETP.GT.AND P3, PT, R0, RZ, P1 ;  /* 0x000000ff0000720c */ /* 0x000fe20000f64270 */
[----:B------:R-:W-:Y:S01]  /*5dd0*/  IMAD.IADD R97, R97, 0x1, R15 ;  /* 0x0000000161617824 */ /* 0x000fe200078e020f */
[----:B------:R-:W-:Y:S01]  /*5de0*/  IADD3 R21, P5, R20, R14, RZ ;  /* 0x0000000e14157210 */ /* 0x000fe20007fbe0ff */
[----:B------:R-:W-:Y:S01]  /*5df0*/  FFMA R24, R25, R154, R24 ;  /* 0x0000009a19187223 */ /* 0x000fe20000000018 */
[----:B------:R-:W-:-:S03]  /*5e00*/  IADD3 R20, P4, R6, R14, RZ ;  /* 0x0000000e06147210 */ /* 0x000fc60007f9e0ff */
[----:B------:R-:W-:Y:S01]  /*5e10*/  IMAD.X R156, R97, 0x1, R157, P5 ;  /* 0x00000001619c7824 */ /* 0x000fe200028e069d */
[----:B------:R-:W-:Y:S02]  /*5e20*/  F2FP.BF16.F32.PACK_AB R24, RZ, R24 ;  /* 0x00000018ff18723e */ /* 0x000fe400000010ff */
[----:B------:R-:W-:-:S03]  /*5e30*/  LEA R14, P5, R21, R10, 0x1 ;  /* 0x0000000a150e7211 */ /* 0x000fc600078a08ff */
[----:B------:R0:W-:Y:S01]  /*5e40*/  @P2 STG.E.U16 desc[UR36][R8.64+0x2], R24 ;  /* 0x0000021808002986 */ /* 0x0001e2000c101524 */
[----:B------:R-:W-:Y:S01]  /*5e50*/  LEA.HI.X R15, R21, R11, R156, 0x1, P5 ;  /* 0x0000000b150f7211 */ /* 0x000fe200028f0c9c */
[----:B------:R-:W-:Y:S08]  /*5e60*/  @!P3 BRA `(.L_x_157) ;  /* 0x000000000004b947 */ /* 0x000ff00003800000 */
[----:B------:R2:W5:Y:S02]  /*5e70*/  LDG.E.LTC128B.U16 R172, desc[UR36][R14.64] ;  /* 0x000000240eac7981 */ /* 0x000564000c1e1520 */
.L_x_157:
[----:B------:R-:W-:Y:S05]  /*5e80*/  BSYNC B1 ;  /* 0x0000000000017941 */ /* 0x000fea0003800000 */
.L_x_156:
[----:B-----5:R-:W-:Y:S01]  /*5e90*/  IMAD.U32 R6, R172, 0x10000, RZ ;  /* 0x00010000ac067824 */ /* 0x020fe200078e00ff */
[----:B------:R-:W-:Y:S01]  /*5ea0*/  ISETP.GT.AND P2, PT, R0, 0x1, P1 ;  /* 0x000000010000780c */ /* 0x000fe20000f44270 */
[----:B------:R-:W-:Y:S01]  /*5eb0*/  IMAD.X R21, R7, 0x1, R97, P4 ;  /* 0x0000000107157824 */ /* 0x000fe200020e0661 */
[----:B------:R-:W-:Y:S01]  /*5ec0*/  BSSY B1, `(.L_x_158) ;  /* 0x000000d000017945 */ /* 0x000fe20003800000 */
[----:B------:R-:W-:Y:S01]  /*5ed0*/  FMUL R3, R6, R155 ;  /* 0x0000009b06037220 */ /* 0x000fe20000400000 */
[----:B------:R-:W-:Y:S01]  /*5ee0*/  IADD3 R6, P4, R8, R165, RZ ;  /* 0x000000a508067210 */ /* 0x000fe20007f9e0ff */
[----:B--2---:R-:W-:-:S04]  /*5ef0*/  IMAD.WIDE.U32 R14, R23, R12, R20 ;  /* 0x0000000c170e7225 */ /* 0x004fc800078e0014 */
[----:B------:R-:W-:Y:S01]  /*5f00*/  FFMA R3, R26, R154, R3 ;  /* 0x0000009a1a037223 */ /* 0x000fe20000000003 */
[----:B------:R-:W-:Y:S01]  /*5f10*/  IMAD.X R7, R9, 0x1, R167, P4 ;  /* 0x0000000109077824 */ /* 0x000fe200020e06a7 */
[----:B------:R-:W-:-:S03]  /*5f20*/  IADD3 R13, R13, R15, RZ ;  /* 0x0000000f0d0d7210 */ /* 0x000fc60007ffe0ff */
[----:B------:R-:W-:Y:S02]  /*5f30*/  F2FP.BF16.F32.PACK_AB R3, RZ, R3 ;  /* 0x00000003ff03723e */ /* 0x000fe400000010ff */
[----:B------:R-:W-:-:S03]  /*5f40*/  LEA R10, P5, R14, R10, 0x1 ;  /* 0x0000000a0e0a7211 */ /* 0x000fc600078a08ff */
[----:B------:R2:W-:Y:S01]  /*5f50*/  @P3 STG.E.U16 desc[UR36][R6.64], R3 ;  /* 0x0000000306003986 */ /* 0x0005e2000c101524 */
[----:B------:R-:W-:Y:S01]  /*5f60*/  LEA.HI.X R11, R14, R11, R13, 0x1, P5 ;  /* 0x0000000b0e0b7211 */ /* 0x000fe200028f0c0d */
[----:B------:R-:W-:Y:S08]  /*5f70*/  @!P2 BRA `(.L_x_159) ;  /* 0x000000000004a947 */ /* 0x000ff00003800000 */
[----:B------:R0:W5:Y:S02]  /*5f80*/  LDG.E.LTC128B.U16 R172, desc[UR36][R10.64+0x2] ;  /* 0x000002240aac7981 */ /* 0x000164000c1e1520 */
.L_x_159:
[----:B------:R-:W-:Y:S05]  /*5f90*/  BSYNC B1 ;  /* 0x0000000000017941 */ /* 0x000fea0003800000 */
.L_x_158:
[----:B-----5:R-:W-:Y:S01]  /*5fa0*/  IMAD.U32 R12, R172, 0x10000, RZ ;  /* 0x00010000ac0c7824 */ /* 0x020fe200078e00ff */
[----:B------:R-:W-:Y:S01]  /*5fb0*/  ISETP.GT.AND P3, PT, R0, 0x8, P0 ;  /* 0x000000080000780c */ /* 0x000fe20000764270 */
[----:B------:R-:W-:Y:S02]  /*5fc0*/  BSSY B1, `(.L_x_160) ;  /* 0x0000007000017945 */ /* 0x000fe40003800000 */
[----:B------:R-:W-:-:S04]  /*5fd0*/  FMUL R12, R12, R155 ;  /* 0x0000009b0c0c7220 */ /* 0x000fc80000400000 */
[----:B------:R-:W-:-:S05]  /*5fe0*/  FFMA R12, R27, R154, R12 ;  /* 0x0000009a1b0c7223 */ /* 0x000fca000000000c */
[----:B------:R-:W-:-:S05]  /*5ff0*/  F2FP.BF16.F32.PACK_AB R12, RZ, R12 ;  /* 0x0000000cff0c723e */ /* 0x000fca00000010ff */
[----:B------:R0:W-:Y:S01]  /*6000*/  @P2 STG.E.U16 desc[UR36][R6.64+0x2], R12 ;  /* 0x0000020c06002986 */ /* 0x0001e2000c101524 */
[----:B------:R-:W-:Y:S05]  /*6010*/  @!P3 BRA `(.L_x_161) ;  /* 0x000000000004b947 */ /* 0x000fea0003800000 */
[----:B------:R0:W5:Y:S02]  /*6020*/  LDG.E.LTC128B.U16 R172, desc[UR36][R4.64+0x10] ;  /* 0x0000102404ac7981 */ /* 0x000164000c1e1520 */
.L_x_161:
[----:B------:R-:W-:Y:S05]  /*6030*/  BSYNC B1 ;  /* 0x0000000000017941 */ /* 0x000fea0003800000 */
.L_x_160:
[----:B0-2--5:R-:W-:Y:S01]  /*6040*/  IMAD.U32 R6, R172, 0x10000, RZ ;  /* 0x00010000ac067824 */ /* 0x025fe200078e00ff */
[----:B------:R-:W-:Y:S01]  /*6050*/  ISETP.GT.AND P2, PT, R0, 0x9, P0 ;  /* 0x000000090000780c */ /* 0x000fe20000744270 */
[----:B------:R-:W-:Y:S01]  /*6060*/  IMAD.MOV.U32 R7, RZ, RZ, R9 ;  /* 0x000000ffff077224 */ /* 0x000fe200078e0009 */
[----:B------:R-:W-:Y:S01]  /*6070*/  BSSY B1, `(.L_x_162) ;  /* 0x0000008000017945 */ /* 0x000fe20003800000 */
[----:B------:R-:W-:Y:S01]  /*6080*/  FMUL R3, R6, R155 ;  /* 0x0000009b06037220 */ /* 0x000fe20000400000 */
[----:B------:R-:W-:-:S03]  /*6090*/  IMAD.MOV.U32 R6, RZ, RZ, R8 ;  /* 0x000000ffff067224 */ /* 0x000fc600078e0008 */
[----:B------:R-:W-:-:S05]  /*60a0*/  FFMA R3, R28, R154, R3 ;  /* 0x0000009a1c037223 */ /* 0x000fca0000000003 */
[----:B------:R-:W-:-:S05]  /*60b0*/  F2FP.BF16.F32.PACK_AB R3, RZ, R3 ;  /* 0x00000003ff03723e */ /* 0x000fca00000010ff */
[----:B------:R0:W-:Y:S01]  /*60c0*/  @P3 STG.E.U16 desc[UR36][R6.64+0x10], R3 ;  /* 0x0000100306003986 */ /* 0x0001e2000c101524 */
[----:B------:R-:W-:Y:S05]  /*60d0*/  @!P2 BRA `(.L_x_163) ;  /* 0x000000000004a947 */ /* 0x000fea0003800000 */
[----:B------:R2:W5:Y:S02]  /*60e0*/  LDG.E.LTC128B.U16 R172, desc[UR36][R4.64+0x12] ;  /* 0x0000122404ac7981 */ /* 0x000564000c1e1520 */
.L_x_163:
[----:B------:R-:W-:Y:S05]  /*60f0*/  BSYNC B1 ;  /* 0x0000000000017941 */ /* 0x000fea0003800000 */
.L_x_162:
        /* <DEDUP_REMOVED lines=9> */
.L_x_165:
[----:B------:R-:W-:Y:S05]  /*6190*/  BSYNC B1 ;  /* 0x0000000000017941 */ /* 0x000fea0003800000 */
.L_x_164:
[----:B0----5:R-:W-:Y:S01]  /*61a0*/  IMAD.U32 R12, R172, 0x10000, RZ ;  /* 0x00010000ac0c7824 */ /* 0x021fe200078e00ff */
[----:B------:R-:W-:Y:S01]  /*61b0*/  IADD3 R8, P3, R165, R8, RZ ;  /* 0x00000008a5087210 */ /* 0x000fe20007f7e0ff */
[----:B------:R-:W-:Y:S01]  /*61c0*/  BSSY B1, `(.L_x_166) ;  /* 0x0000009000017945 */ /* 0x000fe20003800000 */
[----:B------:R-:W-:Y:S01]  /*61d0*/  ISETP.GT.AND P2, PT, R0, 0x9, P1 ;  /* 0x000000090000780c */ /* 0x000fe20000f44270 */
[----:B------:R-:W-:Y:S02]  /*61e0*/  FMUL R3, R12, R155 ;  /* 0x0000009b0c037220 */ /* 0x000fe40000400000 */
[----:B------:R-:W-:Y:S02]  /*61f0*/  IMAD.X R9, R167, 0x1, R9, P3 ;  /* 0x00000001a7097824 */ /* 0x000fe400018e0609 */
[----:B------:R-:W-:-:S05]  /*6200*/  FFMA R3, R30, R154, R3 ;  /* 0x0000009a1e037223 */ /* 0x000fca0000000003 */
[----:B------:R-:W-:-:S05]  /*6210*/  F2FP.BF16.F32.PACK_AB R3, RZ, R3 ;  /* 0x00000003ff03723e */ /* 0x000fca00000010ff */
[----:B------:R0:W-:Y:S01]  /*6220*/  @P4 STG.E.U16 desc[UR36][R8.64+0x10], R3 ;  /* 0x0000100308004986 */ /* 0x0001e2000c101524 */
[----:B------:R-:W-:Y:S05]  /*6230*/  @!P2 BRA `(.L_x_167) ;  /* 0x000000000004a947 */ /* 0x000fea0003800000 */
[----:B------:R0:W5:Y:S02]  /*6240*/  LDG.E.LTC128B.U16 R172, desc[UR36][R10.64+0x12] ;  /* 0x000012240aac7981 */ /* 0x000164000c1e1520 */
.L_x_167:
[----:B------:R-:W-:Y:S05]  /*6250*/  BSYNC B1 ;  /* 0x0000000000017941 */ /* 0x000fea0003800000 */
.L_x_166:
[----:B0----5:R-:W-:Y:S01]  /*6260*/  SHF.L.U32 R8, R172, 0x10, RZ ;  /* 0x00000010ac087819 */ /* 0x021fe200000006ff */
[----:B------:R-:W-:Y:S01]  /*6270*/  BSSY B1, `(.L_x_168) ;  /* 0x000000a000017945 */ /* 0x000fe20003800000 */
[----:B------:R-:W-:-:S03]  /*6280*/  ISETP.GT.AND P3, PT, R0, 0x10, P0 ;  /* 0x000000100000780c */ /* 0x000fc60000764270 */
[----:B------:R-:W-:-:S04]  /*6290*/  FMUL R8, R8, R155 ;  /* 0x0000009b08087220 */ /* 0x000fc80000400000 */
[----:B------:R-:W-:Y:S01]  /*62a0*/  FFMA R31, R31, R154, R8 ;  /* 0x0000009a1f1f7223 */ /* 0x000fe20000000008 */
[----:B------:R-:W-:-:S04]  /*62b0*/  IADD3 R8, P4, P5, R165, R158, R93 ;  /* 0x0000009ea5087210 */ /* 0x000fc80007d9e05d */
[----:B------:R-:W-:Y:S02]  /*62c0*/  F2FP.BF16.F32.PACK_AB R31, RZ, R31 ;  /* 0x0000001fff1f723e */ /* 0x000fe400000010ff */
[----:B------:R-:W-:-:S05]  /*62d0*/  IADD3.X R9, R167, R159, R95, P4, P5 ;  /* 0x0000009fa7097210 */ /* 0x000fca00027ea45f */
[----:B------:R0:W-:Y:S01]  /*62e0*/  @P2 STG.E.U16 desc[UR36][R8.64+0x12], R31 ;  /* 0x0000121f08002986 */ /* 0x0001e2000c101524 */
[----:B------:R-:W-:Y:S05]  /*62f0*/  @!P3 BRA `(.L_x_169) ;  /* 0x000000000004b947 */ /* 0x000fea0003800000 */
[----:B------:R0:W5:Y:S02]  /*6300*/  LDG.E.LTC128B.U16 R172, desc[UR36][R4.64+0x20] ;  /* 0x0000202404ac7981 */ /* 0x000164000c1e1520 */
.L_x_169:
[----:B------:R-:W-:Y:S05]  /*6310*/  BSYNC B1 ;  /* 0x0000000000017941 */ /* 0x000fea0003800000 */
.L_x_168:
        /* <DEDUP_REMOVED lines=9> */
.L_x_171:
[----:B------:R-:W-:Y:S05]  /*63b0*/  BSYNC B1 ;  /* 0x0000000000017941 */ /* 0x000fea0003800000 */
.L_x_170:
        /* <DEDUP_REMOVED lines=9> */
.L_x_173:
[----:B------:R-:W-:Y:S05]  /*6450*/  BSYNC B1 ;  /* 0x0000000000017941 */ /* 0x000fea0003800000 */
.L_x_172:
[----:B0----5:R-:W-:Y:S01]  /*6460*/  IMAD.U32 R12, R172, 0x10000, RZ ;  /* 0x00010000ac0c7824 */ /* 0x021fe200078e00ff */
        /* <DEDUP_REMOVED lines=8> */
.L_x_175:
[----:B------:R-:W-:Y:S05]  /*64f0*/  BSYNC B1 ;  /* 0x0000000000017941 */ /* 0x000fea0003800000 */
.L_x_174:
        /* <DEDUP_REMOVED lines=9> */
.L_x_177:
[----:B------:R-:W-:Y:S05]  /*6590*/  BSYNC B1 ;  /* 0x0000000000017941 */ /* 0x000fea0003800000 */
.L_x_176:
        /* <DEDUP_REMOVED lines=9> */
.L_x_179:
[----:B------:R-:W-:Y:S05]  /*6630*/  BSYNC B1 ;  /* 0x0000000000017941 */ /* 0x000fea0003800000 */
.L_x_178:
        /* <DEDUP_REMOVED lines=9> */
.L_x_181:
[----:B------:R-:W-:Y:S05]  /*66d0*/  BSYNC B1 ;  /* 0x0000000000017941 */ /* 0x000fea0003800000 */
.L_x_180:
        /* <DEDUP_REMOVED lines=9> */
.L_x_183:
[----:B------:R-:W-:Y:S05]  /*6770*/  BSYNC B1 ;  /* 0x0000000000017941 */ /* 0x000fea0003800000 */
.L_x_182:
        /* <DEDUP_REMOVED lines=9> */
.L_x_185:
[----:B------:R-:W-:Y:S05]  /*6810*/  BSYNC B1 ;  /* 0x0000000000017941 */ /* 0x000fea0003800000 */
.L_x_184:
[----:B0----5:R-:W-:Y:S01]  /*6820*/  SHF.L.U32 R12, R172, 0x10, RZ ;  /* 0x00000010ac0c7819 */ /* 0x021fe200000006ff */
[----:B------:R-:W-:Y:S01]  /*6830*/  BSSY B1, `(.L_x_186) ;  /* 0x0000008000017945 */ /* 0x000fe20003800000 */
[----:B------:R-:W-:-:S03]  /*6840*/  ISETP.GT.AND P2, PT, R0, 0x21, P0 ;  /* 0x000000210000780c */ /* 0x000fc60000744270 */
[----:B------:R-:W-:-:S04]  /*6850*/  FMUL R3, R12, R155 ;  /* 0x0000009b0c037220 */ /* 0x000fc80000400000 */
[----:B------:R-:W-:-:S05]  /*6860*/  FFMA R3, R40, R154, R3 ;  /* 0x0000009a28037223 */ /* 0x000fca0000000003 */
[----:B------:R-:W-:-:S05]  /*6870*/  F2FP.BF16.F32.PACK_AB R3, RZ, R3 ;  /* 0x00000003ff03723e */ /* 0x000fca00000010ff */
[----:B------:R0:W-:Y:S01]  /*6880*/  @P3 STG.E.U16 desc[UR36][R6.64+0x40], R3 ;  /* 0x0000400306003986 */ /* 0x0001e2000c101524 */
[----:B------:R-:W-:Y:S05]  /*6890*/  @!P2 BRA `(.L_x_187) ;  /* 0x000000000004a947 */ /* 0x000fea0003800000 */
[----:B------:R0:W5:Y:S02]  /*68a0*/  LDG.E.LTC128B.U16 R172, desc[UR36][R4.64+0x42] ;  /* 0x0000422404ac7981 */ /* 0x000164000c1e1520 */
.L_x_187:
[----:B------:R-:W-:Y:S05]  /*68b0*/  BSYNC B1 ;  /* 0x0000000000017941 */ /* 0x000fea0003800000 */
.L_x_186:
        /* <DEDUP_REMOVED lines=9> */
.L_x_189:
[----:B------:R-:W-:Y:S05]  /*6950*/  BSYNC B1 ;  /* 0x0000000000017941 */ /* 0x000fea0003800000 */
.L_x_188:
        /* <DEDUP_REMOVED lines=9> */
.L_x_191:
[----:B------:R-:W-:Y:S05]  /*69f0*/  BSYNC B1 ;  /* 0x0000000000017941 */ /* 0x000fea0003800000 */
.L_x_190:
        /* <DEDUP_REMOVED lines=9> */
.L_x_193:
[----:B------:R-:W-:Y:S05]  /*6a90*/  BSYNC B1 ;  /* 0x0000000000017941 */ /* 0x000fea0003800000 */
.L_x_192:
        /* <DEDUP_REMOVED lines=9> */
.L_x_195:
[----:B------:R-:W-:Y:S05]  /*6b30*/  BSYNC B1 ;  /* 0x0000000000017941 */ /* 0x000fea0003800000 */
.L_x_194:
        /* <DEDUP_REMOVED lines=9> */
.L_x_197:
[----:B------:R-:W-:Y:S05]  /*6bd0*/  BSYNC B1 ;  /* 0x0000000000017941 */ /* 0x000fea0003800000 */
.L_x_196:
        /* <DEDUP_REMOVED lines=9> */
.L_x_199:
[----:B------:R-:W-:Y:S05]  /*6c70*/  BSYNC B1 ;  /* 0x0000000000017941 */ /* 0x000fea0003800000 */
.L_x_198:
        /* <DEDUP_REMOVED lines=9> */
.L_x_201:
[----:B------:R-:W-:Y:S05]  /*6d10*/  BSYNC B1 ;  /* 0x0000000000017941 */ /* 0x000fea0003800000 */
.L_x_200:
        /* <DEDUP_REMOVED lines=9> */
.L_x_203:
[----:B------:R-:W-:Y:S05]  /*6db0*/  BSYNC B1 ;  /* 0x0000000000017941 */ /* 0x000fea0003800000 */
.L_x_202:
[----:B-----5:R-:W-:Y:S01]  /*6dc0*/  SHF.L.U32 R12, R172, 0x10, RZ ;  /* 0x00000010ac0c7819 */ /* 0x020fe200000006ff */
        /* <DEDUP_REMOVED lines=8> */
.L_x_205:
[----:B------:R-:W-:Y:S05]  /*6e50*/  BSYNC B1 ;  /* 0x0000000000017941 */ /* 0x000fea0003800000 */
.L_x_204:
        /* <DEDUP_REMOVED lines=9> */
.L_x_207:
[----:B------:R-:W-:Y:S05]  /*6ef0*/  BSYNC B1 ;  /* 0x0000000000017941 */ /* 0x000fea0003800000 */
.L_x_206:
        /* <DEDUP_REMOVED lines=9> */
.L_x_209:
[----:B------:R-:W-:Y:S05]  /*6f90*/  BSYNC B1 ;  /* 0x0000000000017941 */ /* 0x000fea0003800000 */
.L_x_208:
        /* <DEDUP_REMOVED lines=9> */
.L_x_211:
[----:B------:R-:W-:Y:S05]  /*7030*/  BSYNC B1 ;  /* 0x0000000000017941 */ /* 0x000fea0003800000 */
.L_x_210:
        /* <DEDUP_REMOVED lines=9> */
.L_x_213:
[----:B------:R-:W-:Y:S05]  /*70d0*/  BSYNC B1 ;  /* 0x0000000000017941 */ /* 0x000fea0003800000 */
.L_x_212:
        /* <DEDUP_REMOVED lines=9> */
.L_x_215:
[----:B------:R-:W-:Y:S05]  /*7170*/  BSYNC B1 ;  /* 0x0000000000017941 */ /* 0x000fea0003800000 */
.L_x_214:
        /* <DEDUP_REMOVED lines=9> */
.L_x_217:
[----:B------:R-:W-:Y:S05]  /*7210*/  BSYNC B1 ;  /* 0x0000000000017941 */ /* 0x000fea0003800000 */
.L_x_216:
        /* <DEDUP_REMOVED lines=9> */
.L_x_219:
[----:B------:R-:W-:Y:S05]  /*72b0*/  BSYNC B1 ;  /* 0x0000000000017941 */ /* 0x000fea0003800000 */
.L_x_218:
        /* <DEDUP_REMOVED lines=9> */
.L_x_221:
[----:B------:R-:W-:Y:S05]  /*7350*/  BSYNC B1 ;  /* 0x0000000000017941 */ /* 0x000fea0003800000 */
.L_x_220:
        /* <DEDUP_REMOVED lines=9> */
.L_x_223:
[----:B------:R-:W-:Y:S05]  /*73f0*/  BSYNC B1 ;  /* 0x0000000000017941 */ /* 0x000fea0003800000 */
.L_x_222:
        /* <DEDUP_REMOVED lines=9> */
.L_x_225:
[----:B------:R-:W-:Y:S05]  /*7490*/  BSYNC B1 ;  /* 0x0000000000017941 */ /* 0x000fea0003800000 */
.L_x_224:
        /* <DEDUP_REMOVED lines=9> */
.L_x_227:
[----:B------:R-:W-:Y:S05]  /*7530*/  BSYNC B1 ;  /* 0x0000000000017941 */ /* 0x000fea0003800000 */
.L_x_226:
        /* <DEDUP_REMOVED lines=9> */
.L_x_229:
[----:B------:R-:W-:Y:S05]  /*75d0*/  BSYNC B1 ;  /* 0x0000000000017941 */ /* 0x000fea0003800000 */
.L_x_228:
        /* <DEDUP_REMOVED lines=9> */
.L_x_231:
[----:B------:R-:W-:Y:S05]  /*7670*/  BSYNC B1 ;  /* 0x0000000000017941 */ /* 0x000fea0003800000 */
.L_x_230:
        /* <DEDUP_REMOVED lines=9> */
.L_x_233:
[----:B------:R-:W-:Y:S05]  /*7710*/  BSYNC B1 ;  /* 0x0000000000017941 */ /* 0x000fea0003800000 */
.L_x_232:
        /* <DEDUP_REMOVED lines=9> */
.L_x_235:
[----:B------:R-:W-:Y:S05]  /*77b0*/  BSYNC B1 ;  /* 0x0000000000017941 */ /* 0x000fea0003800000 */
.L_x_234:
        /* <DEDUP_REMOVED lines=9> */
.L_x_237:
[----:B------:R-:W-:Y:S05]  /*7850*/  BSYNC B1 ;  /* 0x0000000000017941 */ /* 0x000fea0003800000 */
.L_x_236:
        /* <DEDUP_REMOVED lines=9> */
.L_x_239:
[----:B------:R-:W-:Y:S05]  /*78f0*/  BSYNC B1 ;  /* 0x0000000000017941 */ /* 0x000fea0003800000 */
.L_x_238:
        /* <DEDUP_REMOVED lines=9> */
.L_x_241:
[----:B------:R-:W-:Y:S05]  /*7990*/  BSYNC B1 ;  /* 0x0000000000017941 */ /* 0x000fea0003800000 */
.L_x_240:
        /* <DEDUP_REMOVED lines=9> */
.L_x_243:
[----:B------:R-:W-:Y:S05]  /*7a30*/  BSYNC B1 ;  /* 0x0000000000017941 */ /* 0x000fea0003800000 */
.L_x_242:
        /* <DEDUP_REMOVED lines=9> */
.L_x_245:
[----:B------:R-:W-:Y:S05]  /*7ad0*/  BSYNC B1 ;  /* 0x0000000000017941 */ /* 0x000fea0003800000 */
.L_x_244:
        /* <DEDUP_REMOVED lines=9> */
.L_x_247:
[----:B------:R-:W-:Y:S05]  /*7b70*/  BSYNC B1 ;  /* 0x0000000000017941 */ /* 0x000fea0003800000 */
.L_x_246:
        /* <DEDUP_REMOVED lines=9> */
.L_x_249:
[----:B------:R-:W-:Y:S05]  /*7c10*/  BSYNC B1 ;  /* 0x0000000000017941 */ /* 0x000fea0003800000 */
.L_x_248:
        /* <DEDUP_REMOVED lines=9> */
.L_x_251:
[----:B------:R-:W-:Y:S05]  /*7cb0*/  BSYNC B1 ;  /* 0x0000000000017941 */ /* 0x000fea0003800000 */
.L_x_250:
        /* <DEDUP_REMOVED lines=9> */
.L_x_253:
[----:B------:R-:W-:Y:S05]  /*7d50*/  BSYNC B1 ;  /* 0x0000000000017941 */ /* 0x000fea0003800000 */
.L_x_252:
        /* <DEDUP_REMOVED lines=9> */
.L_x_255:
[----:B------:R-:W-:Y:S05]  /*7df0*/  BSYNC B1 ;  /* 0x0000000000017941 */ /* 0x000fea0003800000 */
.L_x_254:
        /* <DEDUP_REMOVED lines=9> */
.L_x_257:
[----:B------:R-:W-:Y:S05]  /*7e90*/  BSYNC B1 ;  /* 0x0000000000017941 */ /* 0x000fea0003800000 */
.L_x_256:
        /* <DEDUP_REMOVED lines=9> */
.L_x_259:
[----:B------:R-:W-:Y:S05]  /*7f30*/  BSYNC B1 ;  /* 0x0000000000017941 */ /* 0x000fea0003800000 */
.L_x_258:
        /* <DEDUP_REMOVED lines=9> */
.L_x_261:
[----:B------:R-:W-:Y:S05]  /*7fd0*/  BSYNC B1 ;  /* 0x0000000000017941 */ /* 0x000fea0003800000 */
.L_x_260:
        /* <DEDUP_REMOVED lines=9> */
.L_x_263:
[----:B------:R-:W-:Y:S05]  /*8070*/  BSYNC B1 ;  /* 0x0000000000017941 */ /* 0x000fea0003800000 */
.L_x_262:
        /* <DEDUP_REMOVED lines=9> */
.L_x_265:
[----:B------:R-:W-:Y:S05]  /*8110*/  BSYNC B1 ;  /* 0x0000000000017941 */ /* 0x000fea0003800000 */
.L_x_264:
        /* <DEDUP_REMOVED lines=9> */
.L_x_267:
[----:B------:R-:W-:Y:S05]  /*81b0*/  BSYNC B1 ;  /* 0x0000000000017941 */ /* 0x000fea0003800000 */
.L_x_266:
        /* <DEDUP_REMOVED lines=9> */
.L_x_269:
[----:B------:R-:W-:Y:S05]  /*8250*/  BSYNC B1 ;  /* 0x0000000000017941 */ /* 0x000fea0003800000 */
.L_x_268:
        /* <DEDUP_REMOVED lines=9> */
.L_x_271:
[----:B------:R-:W-:Y:S05]  /*82f0*/  BSYNC B1 ;  /* 0x0000000000017941 */ /* 0x000fea0003800000 */
.L_x_270:
        /* <DEDUP_REMOVED lines=9> */
.L_x_273:
[----:B------:R-:W-:Y:S05]  /*8390*/  BSYNC B1 ;  /* 0x0000000000017941 */ /* 0x000fea0003800000 */
.L_x_272:
        /* <DEDUP_REMOVED lines=9> */
.L_x_275:
[----:B------:R-:W-:Y:S05]  /*8430*/  BSYNC B1 ;  /* 0x0000000000017941 */ /* 0x000fea0003800000 */
.L_x_274:
[----:B012--5:R-:W-:Y:S01]  /*8440*/  SHF.L.U32 R4, R172, 0x10, RZ ;  /* 0x00000010ac047819 */ /* 0x027fe200000006ff */
        /* <DEDUP_REMOVED lines=8> */
.L_x_277:
[----:B------:R-:W-:Y:S05]  /*84d0*/  BSYNC B1 ;  /* 0x0000000000017941 */ /* 0x000fea0003800000 */
.L_x_276:
[----:B0----5:R-:W-:Y:S01]  /*84e0*/  IMAD.U32 R4, R172, 0x10000, RZ ;  /* 0x00010000ac047824 */ /* 0x021fe200078e00ff */
[----:B------:R-:W-:Y:S01]  /*84f0*/  ISETP.GT.AND P1, PT, R0, 0x79, P1 ;  /* 0x000000790000780c */ /* 0x000fe20000f24270 */
[----:B------:R-:W-:Y:S01]  /*8500*/  @P2 IMAD.MOV.U32 R5, RZ, RZ, R9 ;  /* 0x000000ffff052224 */ /* 0x000fe200078e0009 */
[----:B------:R-:W-:Y:S01]  /*8510*/  BSSY B1, `(.L_x_278) ;  /* 0x0000008000017945 */ /* 0x000fe20003800000 */
[----:B------:R-:W-:Y:S01]  /*8520*/  FMUL R3, R4, R155 ;  /* 0x0000009b04037220 */ /* 0x000fe20000400000 */
[----:B------:R-:W-:-:S03]  /*8530*/  @P2 IMAD.MOV.U32 R4, RZ, RZ, R8 ;  /* 0x000000ffff042224 */ /* 0x000fc600078e0008 */
[----:B------:R-:W-:-:S05]  /*8540*/  FFMA R3, R86, R154, R3 ;  /* 0x0000009a56037223 */ /* 0x000fca0000000003 */
[----:B------:R-:W-:-:S05]  /*8550*/  F2FP.BF16.F32.PACK_AB R3, RZ, R3 ;  /* 0x00000003ff03723e */ /* 0x000fca00000010ff */
[----:B------:R0:W-:Y:S01]  /*8560*/  @P2 STG.E.U16 desc[UR36][R4.64+0xf0], R3 ;  /* 0x0000f00304002986 */ /* 0x0001e2000c101524 */
[----:B------:R-:W-:Y:S05]  /*8570*/  @!P1 BRA `(.L_x_279) ;  /* 0x0000000000049947 */ /* 0x000fea0003800000 */
[----:B------:R2:W5:Y:S02]  /*8580*/  LDG.E.LTC128B.U16 R172, desc[UR36][R10.64+0xf2] ;  /* 0x0000f2240aac7981 */ /* 0x000564000c1e1520 */
.L_x_279:
[----:B------:R-:W-:Y:S05]  /*8590*/  BSYNC B1 ;  /* 0x0000000000017941 */ /* 0x000fea0003800000 */
.L_x_278:
[----:B------:R-:W-:Y:S05]  /*85a0*/  @!P1 BRA `(.L_x_280) ;  /* 0x00000024004c9947 */ /* 0x000fea0003800000 */
[----:B-----5:R-:W-:-:S04]  /*85b0*/  IMAD.U32 R172, R172, 0x10000, RZ ;  /* 0x00010000acac7824 */ /* 0x020fc800078e00ff */
[----:B------:R-:W-:-:S04]  /*85c0*/  FMUL R172, R172, R155 ;  /* 0x0000009bacac7220 */ /* 0x000fc80000400000 */
[----:B------:R-:W-:-:S05]  /*85d0*/  FFMA R172, R87, R154, R172 ;  /* 0x0000009a57ac7223 */ /* 0x000fca00000000ac */
[----:B------:R-:W-:-:S05]  /*85e0*/  F2FP.BF16.F32.PACK_AB R172, RZ, R172 ;  /* 0x000000acffac723e */ /* 0x000fca00000010ff */
[----:B------:R0:W-:Y:S01]  /*85f0*/  STG.E.U16 desc[UR36][R8.64+0xf2], R172 ;  /* 0x0000f2ac08007986 */ /* 0x0001e2000c101524 */
[----:B------:R-:W-:Y:S05]  /*8600*/  BRA `(.L_x_280) ;  /* 0x0000002400347947 */ /* 0x000fea0003800000 */
.L_x_29:
[----:B------:R-:W-:Y:S01]  /*8610*/  ULDC.64 UR4, c[0x0][0x5c0] ;  /* 0x0001700000047ab9 */ /* 0x000fe20000000a00 */
[-C--:B------:R-:W-:Y:S01]  /*8620*/  FMUL R88, R88, R154.reuse ;  /* 0x0000009a58587220 */ /* 0x080fe20000400000 */
[----:B------:R-:W-:Y:S01]  /*8630*/  LEA R8, P0, R166, UR4, 0x1 ;  /* 0x00000004a6087c11 */ /* 0x000fe2000f8008ff */
[----:B------:R-:W-:Y:S01]  /*8640*/  IMAD.SHL.U32 R7, R4, 0x10, RZ ;  /* 0x0000001004077824 */ /* 0x000fe200078e00ff */
[----:B------:R-:W-:Y:S01]  /*8650*/  ISETP.GT.AND P2, PT, R0, 0x1, P3 ;  /* 0x000000010000780c */ /* 0x000fe20001f44270 */
[-C--:B------:R-:W-:Y:S01]  /*8660*/  FMUL R89, R89, R154.reuse ;  /* 0x0000009a59597220 */ /* 0x080fe20000400000 */
[----:B------:R-:W-:Y:S01]  /*8670*/  LEA.HI.X R9, R166, UR5, R169, 0x1, P0 ;  /* 0x00000005a6097c11 */ /* 0x000fe200080f0ca9 */
[-C--:B------:R-:W-:Y:S01]  /*8680*/  FMUL R90, R90, R154.reuse ;  /* 0x0000009a5a5a7220 */ /* 0x080fe20000400000 */
[----:B------:R-:W-:Y:S01]  /*8690*/  ISETP.GT.AND P0, PT, R3, 0x8, PT ;  /* 0x000000080300780c */ /* 0x000fe20003f04270 */
[----:B------:R-:W-:Y:S01]  /*86a0*/  FMUL R91, R91, R154 ;  /* 0x0000009a5b5b7220 */ /* 0x000fe20000400000 */
[----:B------:R-:W-:Y:S01]  /*86b0*/  F2FP.BF16.F32.PACK_AB R88, RZ, R88 ;  /* 0x00000058ff58723e */ /* 0x000fe200000010ff */
[-C--:B------:R-:W-:Y:S01]  /*86c0*/  FMUL R92, R92, R154.reuse ;  /* 0x0000009a5c5c7220 */ /* 0x080fe20000400000 */
[----:B------:R-:W-:Y:S01]  /*86d0*/  ISETP.GT.AND P4, PT, R0, RZ, P0 ;  /* 0x000000ff0000720c */ /* 0x000fe20000784270 */
[----:B------:R-:W-:Y:S01]  /*86e0*/  FMUL R93, R93, R154 ;  /* 0x0000009a5d5d7220 */ /* 0x000fe20000400000 */
[----:B------:R-:W-:Y:S01]  /*86f0*/  SHF.L.U64.HI R6, R4, 0x4, R5 ;  /* 0x0000000404067819 */ /* 0x000fe20000010205 */
[----:B------:R-:W-:Y:S01]  /*8700*/  @P1 STG.E.U16 desc[UR36][R8.64], R88 ;  /* 0x0000005808001986 */ /* 0x000fe2000c101524 */
[----:B------:R-:W-:Y:S01]  /*8710*/  IADD3 R10, P5, R7, R8, RZ ;  /* 0x00000008070a7210 */ /* 0x000fe20007fbe0ff */
[-C--:B------:R-:W-:Y:S01]  /*8720*/  FMUL R94, R94, R154.reuse ;  /* 0x0000009a5e5e7220 */ /* 0x080fe20000400000 */
[----:B------:R-:W-:Y:S01]  /*8730*/  ISETP.GT.AND P1, PT, R0, 0x1, P0 ;  /* 0x000000010000780c */ /* 0x000fe20000724270 */
[----:B------:R-:W-:Y:S01]  /*8740*/  FMUL R95, R95, R154 ;  /* 0x0000009a5f5f7220 */ /* 0x000fe20000400000 */
[----:B------:R-:W-:Y:S01]  /*8750*/  F2FP.BF16.F32.PACK_AB R89, RZ, R89 ;  /* 0x00000059ff59723e */ /* 0x000fe200000010ff */
[----:B------:R-:W-:Y:S01]  /*8760*/  IMAD.X R11, R6, 0x1, R9, P5 ;  /* 0x00000001060b7824 */ /* 0x000fe200028e0609 */
[----:B------:R-:W-:Y:S01]  /*8770*/  F2FP.BF16.F32.PACK_AB R90, RZ, R90 ;  /* 0x0000005aff5a723e */ /* 0x000fe200000010ff */
[-C--:B------:R-:W-:Y:S01]  /*8780*/  FMUL R96, R96, R154.reuse ;  /* 0x0000009a60607220 */ /* 0x080fe20000400000 */
[----:B------:R-:W-:Y:S01]  /*8790*/  F2FP.BF16.F32.PACK_AB R91, RZ, R91 ;  /* 0x0000005bff5b723e */ /* 0x000fe200000010ff */
[----:B------:R-:W-:Y:S01]  /*87a0*/  @P2 STG.E.U16 desc[UR36][R8.64+0x2], R89 ;  /* 0x0000025908002986 */ /* 0x000fe2000c101524 */
[C---:B------:R-:W-:Y:S01]  /*87b0*/  ISETP.GT.AND P5, PT, R0.reuse, 0x9, P3 ;  /* 0x000000090000780c */ /* 0x040fe20001fa4270 */
[-C--:B------:R-:W-:Y:S01]  /*87c0*/  FMUL R97, R97, R154.reuse ;  /* 0x0000009a61617220 */ /* 0x080fe20000400000 */
[C---:B------:R-:W-:Y:S01]  /*87d0*/  ISETP.GT.AND P2, PT, R0.reuse, 0x8, P0 ;  /* 0x000000080000780c */ /* 0x040fe20000744270 */
[----:B------:R-:W-:Y:S01]  /*87e0*/  @P4 STG.E.U16 desc[UR36][R10.64], R90 ;  /* 0x0000005a0a004986 */ /* 0x000fe2000c101524 */
[----:B------:R-:W-:Y:S01]  /*87f0*/  ISETP.GT.AND P4, PT, R0, 0x8, P3 ;  /* 0x000000080000780c */ /* 0x000fe20001f84270 */
[----:B------:R-:W-:Y:S01]  /*8800*/  FMUL R98, R98, R154 ;  /* 0x0000009a62627220 */ /* 0x000fe20000400000 */
[----:B------:R-:W-:Y:S01]  /*8810*/  F2FP.BF16.F32.PACK_AB R92, RZ, R92 ;  /* 0x0000005cff5c723e */ /* 0x000fe200000010ff */
[----:B------:R-:W-:Y:S01]  /*8820*/  @P1 STG.E.U16 desc[UR36][R10.64+0x2], R91 ;  /* 0x0000025b0a001986 */ /* 0x000fe2000c101524 */
[----:B------:R-:W-:Y:S01]  /*8830*/  ISETP.GT.AND P1, PT, R0, 0x9, P0 ;  /* 0x000000090000780c */ /* 0x000fe20000724270 */
[-C--:B------:R-:W-:Y:S01]  /*8840*/  FMUL R99, R99, R154.reuse ;  /* 0x0000009a63637220 */ /* 0x080fe20000400000 */
[----:B------:R-:W-:Y:S01]  /*8850*/  F2FP.BF16.F32.PACK_AB R93, RZ, R93 ;  /* 0x0000005dff5d723e */ /* 0x000fe200000010ff */
[----:B------:R-:W-:Y:S01]  /*8860*/  FMUL R100, R100, R154 ;  /* 0x0000009a64647220 */ /* 0x000fe20000400000 */
[----:B------:R-:W-:Y:S01]  /*8870*/  F2FP.BF16.F32.PACK_AB R94, RZ, R94 ;  /* 0x0000005eff5e723e */ /* 0x000fe200000010ff */
[-C--:B------:R-:W-:Y:S01]  /*8880*/  FMUL R101, R101, R154.reuse ;  /* 0x0000009a65657220 */ /* 0x080fe20000400000 */
[----:B------:R-:W-:Y:S01]  /*8890*/  F2FP.BF16.F32.PACK_AB R95, RZ, R95 ;  /* 0x0000005fff5f723e */ /* 0x000fe200000010ff */
[----:B------:R-:W-:Y:S01]  /*88a0*/  FMUL R102, R102, R154 ;  /* 0x0000009a66667220 */ /* 0x000fe20000400000 */
[----:B------:R-:W-:Y:S01]  /*88b0*/  F2FP.BF16.F32.PACK_AB R96, RZ, R96 ;  /* 0x00000060ff60723e */ /* 0x000fe200000010ff */
[----:B------:R-:W-:Y:S01]  /*88c0*/  @P4 STG.E.U16 desc[UR36][R8.64+0x10], R92 ;  /* 0x0000105c08004986 */ /* 0x000fe2000c101524 */
[C---:B------:R-:W-:Y:S01]  /*88d0*/  ISETP.GT.AND P4, PT, R0.reuse, 0x10, P3 ;  /* 0x000000100000780c */ /* 0x040fe20001f84270 */
[-C--:B------:R-:W-:Y:S01]  /*88e0*/  FMUL R103, R103, R154.reuse ;  /* 0x0000009a67677220 */ /* 0x080fe20000400000 */
[----:B------:R-:W-:Y:S01]  /*88f0*/  F2FP.BF16.F32.PACK_AB R97, RZ, R97 ;  /* 0x00000061ff61723e */ /* 0x000fe200000010ff */
[----:B------:R-:W-:Y:S01]  /*8900*/  @P5 STG.E.U16 desc[UR36][R8.64+0x12], R93 ;  /* 0x0000125d08005986 */ /* 0x000fe2000c101524 */
[----:B------:R-:W-:Y:S01]  /*8910*/  ISETP.GT.AND P5, PT, R0, 0x11, P0 ;  /* 0x000000110000780c */ /* 0x000fe200007a4270 */
        /* <DEDUP_REMOVED lines=74> */
[-C--:B------:R-:W-:Y:S01]  /*8dc0*/  FMUL R125, R125, R154.reuse ;  /* 0x0000009a7d7d7220 */ /* 0x080fe20000400000 */
[----:B------:R-:W-:Y:S01]  /*8dd0*/  F2FP.BF16.F32.PACK_AB R119, RZ, R119 ;  /* 0x00000077ff77723e */ /* 0x000fe200000010ff */
[----:B------:R-:W-:Y:S01]  /*8de0*/  FMUL R126, R126, R154 ;  /* 0x0000009a7e7e7220 */ /* 0x000fe20000400000 */
[----:B------:R-:W-:Y:S01]  /*8df0*/  F2FP.BF16.F32.PACK_AB R120, RZ, R120 ;  /* 0x00000078ff78723e */ /* 0x000fe200000010ff */
        /* <DEDUP_REMOVED lines=64> */
[----:B------:R-:W-:Y:S01]  /*9200*/  FMUL R145, R145, R154 ;  /* 0x0000009a91917220 */ /* 0x000fe20000400000 */
[----:B------:R-:W-:Y:S01]  /*9210*/  F2FP.BF16.F32.PACK_AB R139, RZ, R139 ;  /* 0x0000008bff8b723e */ /* 0x000fe200000010ff */
[----:B------:R-:W-:Y:S01]  /*9220*/  IMAD.SHL.U32 R21, R4, 0x100, RZ ;  /* 0x0000010004157824 */ /* 0x000fe200078e00ff */
[----:B------:R-:W-:Y:S01]  /*9230*/  F2FP.BF16.F32.PACK_AB R140, RZ, R140 ;  /* 0x0000008cff8c723e */ /* 0x000fe200000010ff */
[----:B------:R-:W-:Y:S01]  /*9240*/  @P1 STG.E.U16 desc[UR36][R8.64+0x90], R124 ;  /* 0x0000907c08001986 */ /* 0x000fe2000c101524 */
[----:B------:R-:W-:Y:S01]  /*9250*/  ISETP.GT.AND P1, PT, R0, 0x50, P3 ;  /* 0x000000500000780c */ /* 0x000fe20001f24270 */
[-C--:B------:R-:W-:Y:S01]  /*9260*/  FMUL R146, R146, R154.reuse ;  /* 0x0000009a92927220 */ /* 0x080fe20000400000 */
[----:B------:R-:W-:Y:S01]  /*9270*/  F2FP.BF16.F32.PACK_AB R141, RZ, R141 ;  /* 0x0000008dff8d723e */ /* 0x000fe200000010ff */
[----:B------:R-:W-:Y:S01]  /*9280*/  @P2 STG.E.U16 desc[UR36][R8.64+0x92], R125 ;  /* 0x0000927d08002986 */ /* 0x000fe2000c101524 */
[C---:B------:R-:W-:Y:S01]  /*9290*/  ISETP.GT.AND P2, PT, R0.reuse, 0x51, P3 ;  /* 0x000000510000780c */ /* 0x040fe20001f44270 */
[----:B------:R-:W-:Y:S01]  /*92a0*/  FMUL R147, R147, R154 ;  /* 0x0000009a93937220 */ /* 0x000fe20000400000 */
        /* <DEDUP_REMOVED lines=12> */
[----:B------:R-:W-:Y:S01]  /*9370*/  SHF.L.U64.HI R15, R4, 0x8, R5 ;  /* 0x00000008040f7819 */ /* 0x000fe20000010205 */
[----:B------:R-:W-:Y:S01]  /*9380*/  @P2 STG.E.U16 desc[UR36][R8.64+0xa2], R129 ;  /* 0x0000a28108002986 */ /* 0x000fe2000c101524 */
[C---:B------:R-:W-:Y:S01]  /*9390*/  ISETP.GT.AND P2, PT, R0.reuse, 0x59, P3 ;  /* 0x000000590000780c */ /* 0x040fe20001f44270 */
        /* <DEDUP_REMOVED lines=56> */
[----:B------:R-:W-:Y:S01]  /*9720*/  FMUL R39, R39, R154 ;  /* 0x0000009a27277220 */ /* 0x000fe20000400000 */
[----:B------:R-:W-:Y:S01]  /*9730*/  F2FP.BF16.F32.PACK_AB R33, RZ, R33 ;  /* 0x00000021ff21723e */ /* 0x000fe200000010ff */
[----:B------:R-:W-:Y:S01]  /*9740*/  @P2 STG.E.U16 desc[UR36][R10.64+0xd0], R142 ;  /* 0x0000d08e0a002986 */ /* 0x000fe2000c101524 */
[----:B------:R-:W-:Y:S01]  /*9750*/  F2FP.BF16.F32.PACK_AB R34, RZ, R34 ;  /* 0x00000022ff22723e */ /* 0x000fe200000010ff */
[-C--:B------:R-:W-:Y:S01]  /*9760*/  FMUL R40, R40, R154.reuse ;  /* 0x0000009a28287220 */ /* 0x080fe20000400000 */
[----:B------:R-:W-:Y:S01]  /*9770*/  F2FP.BF16.F32.PACK_AB R35, RZ, R35 ;  /* 0x00000023ff23723e */ /* 0x000fe200000010ff */
        /* <DEDUP_REMOVED lines=8> */
[----:B------:R-:W-:Y:S01]  /*9800*/  @P1 IMAD.MOV.U32 R4, RZ, RZ, R8 ;  /* 0x000000ffff041224 */ /* 0x000fe200078e0008 */
[----:B------:R-:W-:Y:S01]  /*9810*/  @P1 MOV R5, R9 ;  /* 0x0000000900051202 */ /* 0x000fe20000000f00 */
[----:B------:R-:W-:Y:S01]  /*9820*/  FMUL R43, R43, R154 ;  /* 0x0000009a2b2b7220 */ /* 0x000fe20000400000 */
[----:B------:R-:W-:Y:S01]  /*9830*/  F2FP.BF16.F32.PACK_AB R38, RZ, R38 ;  /* 0x00000026ff26723e */ /* 0x000fe200000010ff */
[----:B------:R-:W-:Y:S01]  /*9840*/  FMUL R44, R44, R154 ;  /* 0x0000009a2c2c7220 */ /* 0x000fe20000400000 */
[----:B------:R-:W-:Y:S01]  /*9850*/  F2FP.BF16.F32.PACK_AB R39, RZ, R39 ;  /* 0x00000027ff27723e */ /* 0x000fe200000010ff */
[----:B------:R0:W-:Y:S01]  /*9860*/  @P1 STG.E.U16 desc[UR36][R4.64+0xe2], R145 ;  /* 0x0000e29104001986 */ /* 0x0001e2000c101524 */
[----:B------:R-:W-:Y:S01]  /*9870*/  IADD3 R12, P1, P2, R7, R8, R21 ;  /* 0x00000008070c7210 */ /* 0x000fe20007a3e015 */
[----:B------:R-:W-:Y:S01]  /*9880*/  FMUL R45, R45, R154 ;  /* 0x0000009a2d2d7220 */ /* 0x000fe20000400000 */
[----:B------:R-:W-:Y:S01]  /*9890*/  F2FP.BF16.F32.PACK_AB R40, RZ, R40 ;  /* 0x00000028ff28723e */ /* 0x000fe200000010ff */
[-C--:B------:R-:W-:Y:S01]  /*98a0*/  FMUL R46, R46, R154.reuse ;  /* 0x0000009a2e2e7220 */ /* 0x080fe20000400000 */
[----:B------:R-:W-:Y:S01]  /*98b0*/  IADD3.X R13, R6, R9, R15, P1, P2 ;  /* 0x00000009060d7210 */ /* 0x000fe20000fe440f */
[-C--:B------:R-:W-:Y:S01]  /*98c0*/  FMUL R47, R47, R154.reuse ;  /* 0x0000009a2f2f7220 */ /* 0x080fe20000400000 */
[C---:B------:R-:W-:Y:S01]  /*98d0*/  ISETP.GT.AND P1, PT, R3.reuse, 0x80, PT ;  /* 0x000000800300780c */ /* 0x040fe20003f24270 */
[-C--:B------:R-:W-:Y:S01]  /*98e0*/  FMUL R48, R48, R154.reuse ;  /* 0x0000009a30307220 */ /* 0x080fe20000400000 */
[----:B------:R-:W-:Y:S01]  /*98f0*/  ISETP.GT.AND P2, PT, R3, 0x88, PT ;  /* 0x000000880300780c */ /* 0x000fe20003f44270 */
[----:B------:R-:W-:Y:S01]  /*9900*/  FMUL R49, R49, R154 ;  /* 0x0000009a31317220 */ /* 0x000fe20000400000 */
[----:B------:R-:W-:Y:S01]  /*9910*/  F2FP.BF16.F32.PACK_AB R41, RZ, R41 ;  /* 0x00000029ff29723e */ /* 0x000fe200000010ff */
[----:B0-----:R-:W-:Y:S01]  /*9920*/  @P5 IMAD.MOV.U32 R4, RZ, RZ, R10 ;  /* 0x000000ffff045224 */ /* 0x001fe200078e000a */
[----:B------:R-:W-:Y:S01]  /*9930*/  F2FP.BF16.F32.PACK_AB R42, RZ, R42 ;  /* 0x0000002aff2a723e */ /* 0x000fe200000010ff */
[----:B------:R-:W-:Y:S01]  /*9940*/  @P5 IMAD.MOV.U32 R5, RZ, RZ, R11 ;  /* 0x000000ffff055224 */ /* 0x000fe200078e000b */
[----:B------:R-:W-:Y:S01]  /*9950*/  F2FP.BF16.F32.PACK_AB R43, RZ, R43 ;  /* 0x0000002bff2b723e */ /* 0x000fe200000010ff */
[----:B------:R-:W-:Y:S01]  /*9960*/  FMUL R50, R50, R154 ;  /* 0x0000009a32327220 */ /* 0x000fe20000400000 */
[----:B------:R-:W-:Y:S01]  /*9970*/  F2FP.BF16.F32.PACK_AB R44, RZ, R44 ;  /* 0x0000002cff2c723e */ /* 0x000fe200000010ff */
[-C--:B------:R-:W-:Y:S01]  /*9980*/  FMUL R51, R51, R154.reuse ;  /* 0x0000009a33337220 */ /* 0x080fe20000400000 */
[----:B------:R0:W-:Y:S01]  /*9990*/  @P5 STG.E.U16 desc[UR36][R4.64+0xe0], R146 ;  /* 0x0000e09204005986 */ /* 0x0001e2000c101524 */
[----:B------:R-:W-:Y:S01]  /*99a0*/  ISETP.GT.AND P5, PT, R0, 0x78, P3 ;  /* 0x000000780000780c */ /* 0x000fe20001fa4270 */
[-C--:B------:R-:W-:Y:S01]  /*99b0*/  FMUL R52, R52, R154.reuse ;  /* 0x0000009a34347220 */ /* 0x080fe20000400000 */
[C---:B------:R-:W-:Y:S01]  /*99c0*/  ISETP.GT.AND P3, PT, R0.reuse, 0x79, P3 ;  /* 0x000000790000780c */ /* 0x040fe20001f64270 */
[----:B------:R-:W-:Y:S01]  /*99d0*/  @P4 STG.E.U16 desc[UR36][R10.64+0xe2], R147 ;  /* 0x0000e2930a004986 */ /* 0x000fe2000c101524 */
[C---:B------:R-:W-:Y:S01]  /*99e0*/  ISETP.GT.AND P4, PT, R0.reuse, 0x78, P0 ;  /* 0x000000780000780c */ /* 0x040fe20000784270 */
[-C--:B------:R-:W-:Y:S01]  /*99f0*/  FMUL R53, R53, R154.reuse ;  /* 0x0000009a35357220 */ /* 0x080fe20000400000 */
[----:B------:R-:W-:Y:S01]  /*9a00*/  ISETP.GT.AND P0, PT, R0, 0x79, P0 ;  /* 0x000000790000780c */ /* 0x000fe20000704270 */
[-C--:B------:R-:W-:Y:S01]  /*9a10*/  FMUL R54, R54, R154.reuse ;  /* 0x0000009a36367220 */ /* 0x080fe20000400000 */
[----:B------:R-:W-:Y:S01]  /*9a20*/  F2FP.BF16.F32.PACK_AB R45, RZ, R45 ;  /* 0x0000002dff2d723e */ /* 0x000fe200000010ff */
[----:B------:R-:W-:Y:S01]  /*9a30*/  FMUL R55, R55, R154 ;  /* 0x0000009a37377220 */ /* 0x000fe20000400000 */
[----:B------:R-:W-:Y:S01]  /*9a40*/  F2FP.BF16.F32.PACK_AB R46, RZ, R46 ;  /* 0x0000002eff2e723e */ /* 0x000fe200000010ff */
[----:B------:R-:W-:Y:S01]  /*9a50*/  FMUL R56, R56, R154 ;  /* 0x0000009a38387220 */ /* 0x000fe20000400000 */
[----:B------:R-:W-:Y:S01]  /*9a60*/  F2FP.BF16.F32.PACK_AB R47, RZ, R47 ;  /* 0x0000002fff2f723e */ /* 0x000fe200000010ff */
[----:B------:R-:W-:Y:S01]  /*9a70*/  @P5 STG.E.U16 desc[UR36][R8.64+0xf0], R148 ;  /* 0x0000f09408005986 */ /* 0x000fe2000c101524 */
[----:B0-----:R-:W-:Y:S01]  /*9a80*/  IADD3 R4, P5, R21, R8, RZ ;  /* 0x0000000815047210 */ /* 0x001fe20007fbe0ff */
[----:B------:R-:W-:Y:S01]  /*9a90*/  FMUL R57, R57, R154 ;  /* 0x0000009a39397220 */ /* 0x000fe20000400000 */
[----:B------:R-:W-:Y:S01]  /*9aa0*/  F2FP.BF16.F32.PACK_AB R48, RZ, R48 ;  /* 0x00000030ff30723e */ /* 0x000fe200000010ff */
[----:B------:R0:W-:Y:S01]  /*9ab0*/  @P3 STG.E.U16 desc[UR36][R8.64+0xf2], R149 ;  /* 0x0000f29508003986 */ /* 0x0001e2000c101524 */
[C---:B------:R-:W-:Y:S01]  /*9ac0*/  ISETP.GT.AND P3, PT, R0.reuse, RZ, P1 ;  /* 0x000000ff0000720c */ /* 0x040fe20000f64270 */
[----:B------:R-:W-:Y:S01]  /*9ad0*/  IMAD.X R5, R15, 0x1, R9, P5 ;  /* 0x000000010f057824 */ /* 0x000fe200028e0609 */
[C---:B------:R-:W-:Y:S01]  /*9ae0*/  ISETP.GT.AND P5, PT, R0.reuse, RZ, P2 ;  /* 0x000000ff0000720c */ /* 0x040fe200017a4270 */
        /* <DEDUP_REMOVED lines=14> */
[----:B------:R-:W-:Y:S01]  /*9bd0*/  @P4 STG.E.U16 desc[UR36][R4.64+0x2], R25 ;  /* 0x0000021904004986 */ /* 0x000fe2000c101524 */
[----:B------:R-:W-:Y:S01]  /*9be0*/  IADD3 R14, P4, R7, R4, RZ ;  /* 0x00000004070e7210 */ /* 0x000fe20007f9e0ff */
[--C-:B------:R-:W-:Y:S01]  /*9bf0*/  IMAD.X R9, R6, 0x1, R5.reuse, P3 ;  /* 0x0000000106097824 */ /* 0x100fe200018e0605 */
[----:B------:R-:W-:Y:S01]  /*9c00*/  ISETP.GT.AND P3, PT, R0, 0x9, P2 ;  /* 0x000000090000780c */ /* 0x000fe20001764270 */
[-C--:B------:R-:W-:Y:S01]  /*9c10*/  FMUL R62, R62, R154.reuse ;  /* 0x0000009a3e3e7220 */ /* 0x080fe20000400000 */
[----:B------:R-:W-:Y:S01]  /*9c20*/  F2FP.BF16.F32.PACK_AB R53, RZ, R53 ;  /* 0x00000035ff35723e */ /* 0x000fe200000010ff */
[----:B------:R-:W-:Y:S01]  /*9c30*/  IMAD.X R15, R6, 0x1, R5, P4 ;  /* 0x00000001060f7824 */ /* 0x000fe200020e0605 */
[----:B------:R-:W-:Y:S01]  /*9c40*/  ISETP.GT.AND P4, PT, R0, 0x8, P1 ;  /* 0x000000080000780c */ /* 0x000fe20000f84270 */
[----:B------:R-:W-:Y:S01]  /*9c50*/  FMUL R63, R63, R154 ;  /* 0x0000009a3f3f7220 */ /* 0x000fe20000400000 */
[----:B------:R-:W-:Y:S01]  /*9c60*/  F2FP.BF16.F32.PACK_AB R54, RZ, R54 ;  /* 0x00000036ff36723e */ /* 0x000fe200000010ff */
[-C--:B------:R-:W-:Y:S01]  /*9c70*/  FMUL R64, R64, R154.reuse ;  /* 0x0000009a40407220 */ /* 0x080fe20000400000 */
        /* <DEDUP_REMOVED lines=9> */
[----:B------:R-:W-:Y:S01]  /*9d10*/  @P4 STG.E.U16 desc[UR36][R4.64+0x10], R28 ;  /* 0x0000101c04004986 */ /* 0x000fe2000c101524 */
[----:B------:R-:W-:Y:S01]  /*9d20*/  ISETP.GT.AND P4, PT, R0, 0x10, P1 ;  /* 0x000000100000780c */ /* 0x000fe20000f84270 */
[-C--:B------:R-:W-:Y:S01]  /*9d30*/  FMUL R68, R68, R154.reuse ;  /* 0x0000009a44447220 */ /* 0x080fe20000400000 */
[----:B------:R-:W-:Y:S01]  /*9d40*/  F2FP.BF16.F32.PACK_AB R57, RZ, R57 ;  /* 0x00000039ff39723e */ /* 0x000fe200000010ff */
[-C--:B------:R-:W-:Y:S01]  /*9d50*/  FMUL R69, R69, R154.reuse ;  /* 0x0000009a45457220 */ /* 0x080fe20000400000 */
        /* <DEDUP_REMOVED lines=14> */
[----:B------:R-:W-:Y:S01]  /*9e40*/  FMUL R73, R73, R154 ;  /* 0x0000009a49497220 */ /* 0x000fe20000400000 */
[----:B------:R-:W-:Y:S01]  /*9e50*/  F2FP.BF16.F32.PACK_AB R61, RZ, R61 ;  /* 0x0000003dff3d723e */ /* 0x000fe200000010ff */
[----:B------:R-:W-:Y:S01]  /*9e60*/  @P5 STG.E.U16 desc[UR36][R4.64+0x22], R33 ;  /* 0x0000222104005986 */ /* 0x000fe2000c101524 */
[----:B------:R-:W-:Y:S01]  /*9e70*/  ISETP.GT.AND P5, PT, R0, 0x19, P1 ;  /* 0x000000190000780c */ /* 0x000fe20000fa4270 */
[--C-:B------:R-:W-:Y:S01]  /*9e80*/  @P0 IMAD.MOV.U32 R6, RZ, RZ, R12.reuse ;  /* 0x000000ffff060224 */ /* 0x100fe200078e000c */
[----:B------:R-:W-:Y:S01]  /*9e90*/  F2FP.BF16.F32.PACK_AB R62, RZ, R62 ;  /* 0x0000003eff3e723e */ /* 0x000fe200000010ff */
[--C-:B------:R-:W-:Y:S01]  /*9ea0*/  @P0 IMAD.MOV.U32 R7, RZ, RZ, R13.reuse ;  /* 0x000000ffff070224 */ /* 0x100fe200078e000d */
[----:B------:R-:W-:Y:S01]  /*9eb0*/  F2FP.BF16.F32.PACK_AB R63, RZ, R63 ;  /* 0x0000003fff3f723e */ /* 0x000fe200000010ff */
[----:B------:R-:W-:Y:S01]  /*9ec0*/  FMUL R74, R74, R154 ;  /* 0x0000009a4a4a7220 */ /* 0x000fe20000400000 */
[----:B------:R-:W-:Y:S01]  /*9ed0*/  F2FP.BF16.F32.PACK_AB R64, RZ, R64 ;  /* 0x00000040ff40723e */ /* 0x000fe200000010ff */
[-C--:B------:R-:W-:Y:S01]  /*9ee0*/  FMUL R75, R75, R154.reuse ;  /* 0x0000009a4b4b7220 */ /* 0x080fe20000400000 */
[----:B------:R0:W-:Y:S01]  /*9ef0*/  @P0 STG.E.U16 desc[UR36][R6.64+0x20], R34 ;  /* 0x0000202206000986 */ /* 0x0001e2000c101524 */
        /* <DEDUP_REMOVED lines=11> */
[--C-:B0-----:R-:W-:Y:S01]  /*9fb0*/  @P3 IMAD.MOV.U32 R6, RZ, RZ, R12.reuse ;  /* 0x000000ffff063224 */ /* 0x101fe200078e000c */
[----:B------:R-:W-:Y:S01]  /*9fc0*/  @P3 MOV R7, R13 ;  /* 0x0000000d00073202 */ /* 0x000fe20000000f00 */
[----:B------:R-:W-:Y:S01]  /*9fd0*/  FMUL R81, R81, R154 ;  /* 0x0000009a51517220 */ /* 0x000fe20000400000 */
[----:B------:R-:W-:Y:S01]  /*9fe0*/  F2FP.BF16.F32.PACK_AB R70, RZ, R70 ;  /* 0x00000046ff46723e */ /* 0x000fe200000010ff */
[-C--:B------:R-:W-:Y:S01]  /*9ff0*/  FMUL R82, R82, R154.reuse ;  /* 0x0000009a52527220 */ /* 0x080fe20000400000 */
[----:B------:R-:W-:Y:S01]  /*a000*/  F2FP.BF16.F32.PACK_AB R71, RZ, R71 ;  /* 0x00000047ff47723e */ /* 0x000fe200000010ff */
[----:B------:R0:W-:Y:S01]  /*a010*/  @P3 STG.E.U16 desc[UR36][R6.64+0x22], R35 ;  /* 0x0000222306003986 */ /* 0x0001e2000c101524 */
        /* <DEDUP_REMOVED lines=11> */
[----:B0-----:R-:W-:Y:S01]  /*a0d0*/  @P0 IMAD.MOV.U32 R6, RZ, RZ, R12 ;  /* 0x000000ffff060224 */ /* 0x001fe200078e000c */
[----:B------:R-:W-:Y:S01]  /*a0e0*/  F2FP.BF16.F32.PACK_AB R75, RZ, R75 ;  /* 0x0000004bff4b723e */ /* 0x000fe200000010ff */
[----:B------:R-:W-:Y:S01]  /*a0f0*/  @P0 IMAD.MOV.U32 R7, RZ, RZ, R13 ;  /* 0x000000ffff070224 */ /* 0x000fe200078e000d */
[----:B------:R-:W-:Y:S01]  /*a100*/  F2FP.BF16.F32.PACK_AB R76, RZ, R76 ;  /* 0x0000004cff4c723e */ /* 0x000fe200000010ff */
[-C--:B------:R-:W-:Y:S01]  /*a110*/  FMUL R86, R86, R154.reuse ;  /* 0x0000009a56567220 */ /* 0x080fe20000400000 */
[----:B------:R-:W-:Y:S01]  /*a120*/  F2FP.BF16.F32.PACK_AB R77, RZ, R77 ;  /* 0x0000004dff4d723e */ /* 0x000fe200000010ff */
[----:B------:R-:W-:Y:S01]  /*a130*/  FMUL R87, R87, R154 ;  /* 0x0000009a57577220 */ /* 0x000fe20000400000 */
[----:B------:R0:W-:Y:S01]  /*a140*/  @P0 STG.E.U16 desc[UR36][R6.64+0x30], R38 ;  /* 0x0000302606000986 */ /* 0x0001e2000c101524 */
[----:B------:R-:W-:-:S02]  /*a150*/  ISETP.GT.AND P0, PT, R0, 0x20, P2 ;  /* 0x000000200000780c */ /* 0x000fc40001704270 */
[----:B------:R-:W-:Y:S02]  /*a160*/  F2FP.BF16.F32.PACK_AB R78, RZ, R78 ;  /* 0x0000004eff4e723e */ /* 0x000fe400000010ff */
[----:B------:R-:W-:Y:S02]  /*a170*/  F2FP.BF16.F32.PACK_AB R79, RZ, R79 ;  /* 0x0000004fff4f723e */ /* 0x000fe400000010ff */
[----:B------:R-:W-:Y:S02]  /*a180*/  F2FP.BF16.F32.PACK_AB R80, RZ, R80 ;  /* 0x00000050ff50723e */ /* 0x000fe400000010ff */
[----:B------:R-:W-:Y:S02]  /*a190*/  F2FP.BF16.F32.PACK_AB R81, RZ, R81 ;  /* 0x00000051ff51723e */ /* 0x000fe400000010ff */
[----:B------:R-:W-:Y:S01]  /*a1a0*/  F2FP.BF16.F32.PACK_AB R82, RZ, R82 ;  /* 0x00000052ff52723e */ /* 0x000fe200000010ff */
[----:B0-----:R-:W-:Y:S01]  /*a1b0*/  @P3 IMAD.MOV.U32 R6, RZ, RZ, R12 ;  /* 0x000000ffff063224 */ /* 0x001fe200078e000c */
[----:B------:R-:W-:Y:S01]  /*a1c0*/  F2FP.BF16.F32.PACK_AB R83, RZ, R83 ;  /* 0x00000053ff53723e */ /* 0x000fe200000010ff */
[----:B------:R-:W-:Y:S01]  /*a1d0*/  @P3 IMAD.MOV.U32 R7, RZ, RZ, R13 ;  /* 0x000000ffff073224 */ /* 0x000fe200078e000d */
[----:B------:R-:W-:-:S02]  /*a1e0*/  F2FP.BF16.F32.PACK_AB R84, RZ, R84 ;  /* 0x00000054ff54723e */ /* 0x000fc400000010ff */
[----:B------:R-:W-:Y:S02]  /*a1f0*/  F2FP.BF16.F32.PACK_AB R85, RZ, R85 ;  /* 0x00000055ff55723e */ /* 0x000fe400000010ff */
[----:B------:R0:W-:Y:S01]  /*a200*/  @P3 STG.E.U16 desc[UR36][R6.64+0x32], R39 ;  /* 0x0000322706003986 */ /* 0x0001e2000c101524 */
[C---:B------:R-:W-:Y:S02]  /*a210*/  ISETP.GT.AND P3, PT, R0.reuse, 0x21, P2 ;  /* 0x000000210000780c */ /* 0x040fe40001764270 */
[----:B------:R-:W-:Y:S01]  /*a220*/  F2FP.BF16.F32.PACK_AB R86, RZ, R86 ;  /* 0x00000056ff56723e */ /* 0x000fe200000010ff */
[----:B------:R-:W-:Y:S01]  /*a230*/  @P4 STG.E.U16 desc[UR36][R4.64+0x40], R40 ;  /* 0x0000402804004986 */ /* 0x000fe2000c101524 */
[C---:B------:R-:W-:Y:S02]  /*a240*/  ISETP.GT.AND P4, PT, R0.reuse, 0x28, P1 ;  /* 0x000000280000780c */ /* 0x040fe40000f84270 */
[----:B------:R-:W-:Y:S01]  /*a250*/  F2FP.BF16.F32.PACK_AB R87, RZ, R87 ;  /* 0x00000057ff57723e */ /* 0x000fe200000010ff */
[----:B------:R-:W-:Y:S01]  /*a260*/  @P5 STG.E.U16 desc[UR36][R4.64+0x42], R41 ;  /* 0x0000422904005986 */ /* 0x000fe2000c101524 */
[----:B------:R-:W-:Y:S01]  /*a270*/  ISETP.GT.AND P5, PT, R0, 0x29, P1 ;  /* 0x000000290000780c */ /* 0x000fe20000fa4270 */
[----:B0-----:R-:W-:-:S02]  /*a280*/  @P0 IMAD.MOV.U32 R6, RZ, RZ, R12 ;  /* 0x000000ffff060224 */ /* 0x001fc400078e000c */
[----:B------:R-:W-:-:S05]  /*a290*/  @P0 IMAD.MOV.U32 R7, RZ, RZ, R13 ;  /* 0x000000ffff070224 */ /* 0x000fca00078e000d */
[----:B------:R0:W-:Y:S01]  /*a2a0*/  @P0 STG.E.U16 desc[UR36][R6.64+0x40], R42 ;  /* 0x0000402a06000986 */ /* 0x0001e2000c101524 */
[----:B------:R-:W-:Y:S01]  /*a2b0*/  ISETP.GT.AND P0, PT, R0, 0x28, P2 ;  /* 0x000000280000780c */ /* 0x000fe20001704270 */
[----:B0-----:R-:W-:Y:S02]  /*a2c0*/  @P3 IMAD.MOV.U32 R6, RZ, RZ, R12 ;  /* 0x000000ffff063224 */ /* 0x001fe400078e000c */
[----:B------:R-:W-:-:S05]  /*a2d0*/  @P3 IMAD.MOV.U32 R7, RZ, RZ, R13 ;  /* 0x000000ffff073224 */ /* 0x000fca00078e000d */
[----:B------:R0:W-:Y:S01]  /*a2e0*/  @P3 STG.E.U16 desc[UR36][R6.64+0x42], R43 ;  /* 0x0000422b06003986 */ /* 0x0001e2000c101524 */
[----:B------:R-:W-:-:S03]  /*a2f0*/  ISETP.GT.AND P3, PT, R0, 0x29, P2 ;  /* 0x000000290000780c */ /* 0x000fc60001764270 */
[----:B------:R-:W-:Y:S01]  /*a300*/  @P4 STG.E.U16 desc[UR36][R4.64+0x50], R44 ;  /* 0x0000502c04004986 */ /* 0x000fe2000c101524 */
[----:B------:R-:W-:-:S03]  /*a310*/  ISETP.GT.AND P4, PT, R0, 0x30, P1 ;  /* 0x000000300000780c */ /* 0x000fc60000f84270 */
[----:B------:R-:W-:Y:S01]  /*a320*/  @P5 STG.E.U16 desc[UR36][R4.64+0x52], R45 ;  /* 0x0000522d04005986 */ /* 0x000fe2000c101524 */
[----:B------:R-:W-:Y:S02]  /*a330*/  ISETP.GT.AND P5, PT, R0, 0x31, P1 ;  /* 0x000000310000780c */ /* 0x000fe40000fa4270 */
[----:B0-----:R-:W-:Y:S01]  /*a340*/  @P0 MOV R6, R12 ;  /* 0x0000000c00060202 */ /* 0x001fe20000000f00 */
        /* <DEDUP_REMOVED lines=10> */
[----:B------:R-:W-:Y:S01]  /*a3f0*/  ISETP.GT.AND P5, PT, R0, 0x39, P1 ;  /* 0x000000390000780c */ /* 0x000fe20000fa4270 */
[----:B0-----:R-:W-:Y:S02]  /*a400*/  @P0 IMAD.MOV.U32 R6, RZ, RZ, R12 ;  /* 0x000000ffff060224 */ /* 0x001fe400078e000c */
        /* <DEDUP_REMOVED lines=11> */
[----:B0-----:R-:W-:Y:S01]  /*a4c0*/  @P0 IMAD.MOV.U32 R6, RZ, RZ, R12 ;  /* 0x000000ffff060224 */ /* 0x001fe200078e000c */
[----:B------:R-:W-:-:S05]  /*a4d0*/  @P0 MOV R7, R13 ;  /* 0x0000000d00070202 */ /* 0x000fca0000000f00 */
        /* <DEDUP_REMOVED lines=25> */
[----:B------:R-:W-:Y:S02]  /*a670*/  ISETP.GT.AND P0, PT, R0, 0x50, P2 ;  /* 0x000000500000780c */ /* 0x000fe40001704270 */
[----:B0-----:R-:W-:Y:S01]  /*a680*/  @P3 MOV R6, R12 ;  /* 0x0000000c00063202 */ /* 0x001fe20000000f00 */
        /* <DEDUP_REMOVED lines=23> */
[----:B0-----:R-:W-:Y:S01]  /*a800*/  @P3 IMAD.MOV.U32 R6, RZ, RZ, R12 ;  /* 0x000000ffff063224 */ /* 0x001fe200078e000c */
[----:B------:R-:W-:-:S05]  /*a810*/  @P3 MOV R7, R13 ;  /* 0x0000000d00073202 */ /* 0x000fca0000000f00 */
        /* <DEDUP_REMOVED lines=25> */
[C---:B------:R-:W-:Y:S02]  /*a9b0*/  ISETP.GT.AND P3, PT, R0.reuse, 0x78, P1 ;  /* 0x000000780000780c */ /* 0x040fe40000f64270 */
[C---:B------:R-:W-:Y:S01]  /*a9c0*/  ISETP.GT.AND P1, PT, R0.reuse, 0x79, P1 ;  /* 0x000000790000780c */ /* 0x040fe20000f24270 */
[----:B------:R-:W-:Y:S01]  /*a9d0*/  @P4 STG.E.U16 desc[UR36][R4.64+0xe0], R80 ;  /* 0x0000e05004004986 */ /* 0x000fe2000c101524 */
[----:B------:R-:W-:-:S03]  /*a9e0*/  ISETP.GT.AND P4, PT, R0, 0x71, P2 ;  /* 0x000000710000780c */ /* 0x000fc60001784270 */
[----:B------:R-:W-:Y:S01]  /*a9f0*/  @P5 STG.E.U16 desc[UR36][R4.64+0xe2], R81 ;  /* 0x0000e25104005986 */ /* 0x000fe2000c101524 */
[C---:B------:R-:W-:Y:S02]  /*aa00*/  ISETP.GT.AND P5, PT, R0.reuse, 0x78, P2 ;  /* 0x000000780000780c */ /* 0x040fe400017a4270 */
[----:B------:R-:W-:Y:S01]  /*aa10*/  ISETP.GT.AND P2, PT, R0, 0x79, P2 ;  /* 0x000000790000780c */ /* 0x000fe20001744270 */
[----:B0-----:R-:W-:Y:S01]  /*aa20*/  @P0 IMAD.MOV.U32 R7, RZ, RZ, R13 ;  /* 0x000000ffff070224 */ /* 0x001fe200078e000d */
[----:B------:R-:W-:-:S05]  /*aa30*/  @P0 MOV R6, R12 ;  /* 0x0000000c00060202 */ /* 0x000fca0000000f00 */
[----:B------:R0:W-:Y:S02]  /*aa40*/  @P0 STG.E.U16 desc[UR36][R6.64+0xe0], R82 ;  /* 0x0000e05206000986 */ /* 0x0001e4000c101524 */
[----:B0-----:R-:W-:Y:S02]  /*aa50*/  @P4 IMAD.MOV.U32 R6, RZ, RZ, R12 ;  /* 0x000000ffff064224 */ /* 0x001fe400078e000c */
[----:B------:R-:W-:-:S05]  /*aa60*/  @P4 IMAD.MOV.U32 R7, RZ, RZ, R13 ;  /* 0x000000ffff074224 */ /* 0x000fca00078e000d */
[----:B------:R-:W-:Y:S04]  /*aa70*/  @P4 STG.E.U16 desc[UR36][R6.64+0xe2], R83 ;  /* 0x0000e25306004986 */ /* 0x000fe8000c101524 */
[----:B------:R-:W-:Y:S04]  /*aa80*/  @P3 STG.E.U16 desc[UR36][R4.64+0xf0], R84 ;  /* 0x0000f05404003986 */ /* 0x000fe8000c101524 */
[----:B------:R0:W-:Y:S02]  /*aa90*/  @P1 STG.E.U16 desc[UR36][R4.64+0xf2], R85 ;  /* 0x0000f25504001986 */ /* 0x0001e4000c101524 */
[----:B0-----:R-:W-:-:S02]  /*aaa0*/  @P5 IMAD.MOV.U32 R4, RZ, RZ, R12 ;  /* 0x000000ffff045224 */ /* 0x001fc400078e000c */
[----:B------:R-:W-:-:S05]  /*aab0*/  @P5 IMAD.MOV.U32 R5, RZ, RZ, R13 ;  /* 0x000000ffff055224 */ /* 0x000fca00078e000d */
[----:B------:R0:W-:Y:S04]  /*aac0*/  @P5 STG.E.U16 desc[UR36][R4.64+0xf0], R86 ;  /* 0x0000f05604005986 */ /* 0x0001e8000c101524 */
[----:B------:R0:W-:Y:S02]  /*aad0*/  @P2 STG.E.U16 desc[UR36][R12.64+0xf2], R87 ;  /* 0x0000f2570c002986 */ /* 0x0001e4000c101524 */
.L_x_280:
[----:B------:R-:W-:Y:S05]  /*aae0*/  BSYNC B0 ;  /* 0x0000000000007941 */ /* 0x000fea0003800000 */
.L_x_28:
[----:B------:R-:W-:Y:S01]  /*aaf0*/  ULDC UR4, c[0x0][0xc] ;  /* 0x0000030000047ab9 */ /* 0x000fe20000000800 */
[----:B------:R-:W-:Y:S01]  /*ab00*/  ULDC UR5, c[0x0][0x10] ;  /* 0x0000040000057ab9 */ /* 0x000fe20000000800 */
[----:B0-----:R-:W0:Y:S01]  /*ab10*/  LDC R3, c[0x0][0x14] ;  /* 0x00000500ff037b82 */ /* 0x001e220000000800 */
[----:B------:R-:W-:Y:S01]  /*ab20*/  UIMAD.WIDE.U32 UR4, UR4, UR5, URZ ;  /* 0x00000005040472a5 */ /* 0x000fe2000f8e003f */
[----:B------:R-:W-:Y:S01]  /*ab30*/  PRMT R0, RZ, 0x7610, R0 ;  /* 0x00007610ff007816 */ /* 0x000fe20000000000 */
[----:B------:R-:W-:Y:S02]  /*ab40*/  IMAD.MOV.U32 R153, RZ, RZ, -0x1 ;  /* 0xffffffffff997424 */ /* 0x000fe400078e00ff */
[----:B------:R-:W-:Y:S02]  /*ab50*/  IMAD.MOV.U32 R23, RZ, RZ, -0x1 ;  /* 0xffffffffff177424 */ /* 0x000fe400078e00ff */
[----:B0-----:R-:W-:-:S04]  /*ab60*/  IMAD.WIDE.U32 R16, R3, UR4, R16 ;  /* 0x0000000403107c25 */ /* 0x001fc8000f8e0010 */
[----:B------:R-:W-:Y:S01]  /*ab70*/  IMAD R3, R3, UR5, RZ ;  /* 0x0000000503037c24 */ /* 0x000fe2000f8e02ff */
[----:B------:R-:W-:Y:S02]  /*ab80*/  ULDC.64 UR4, c[0x0][0x650] ;  /* 0x0001940000047ab9 */ /* 0x000fe40000000a00 */
[----:B------:R-:W-:Y:S01]  /*ab90*/  ISETP.GE.U32.AND P0, PT, R16, UR4, PT ;  /* 0x0000000410007c0c */ /* 0x000fe2000bf06070 */
[----:B------:R-:W-:-:S05]  /*aba0*/  IMAD.IADD R17, R17, 0x1, R3 ;  /* 0x0000000111117824 */ /* 0x000fca00078e0203 */
[----:B------:R-:W-:-:S13]  /*abb0*/  ISETP.GE.U32.AND.EX P0, PT, R17, UR5, PT, P0 ;  /* 0x0000000511007c0c */ /* 0x000fda000bf06100 */
[----:B------:R-:W-:Y:S05]  /*abc0*/  @P0 BRA `(.L_x_281) ;  /* 0x0000000400640947 */ /* 0x000fea0003800000 */
[----:B------:R-:W0:Y:S01]  /*abd0*/  S2R R12, SR_CTAID.X ;  /* 0x00000000000c7919 */ /* 0x000e220000002500 */
[----:B-12---:R-:W1:Y:S01]  /*abe0*/  LDC.64 R10, c[0x0][0x628] ;  /* 0x00018a00ff0a7b82 */ /* 0x006e620000000a00 */
[----:B------:R-:W-:Y:S01]  /*abf0*/  ULDC UR4, c[0x0][0x150] ;  /* 0x0000540000047ab9 */ /* 0x000fe20000000800 */
[----:B------:R-:W-:Y:S01]  /*ac00*/  MOV R8, R16 ;  /* 0x0000001000087202 */ /* 0x000fe20000000f00 */
[----:B------:R-:W2:Y:S01]  /*ac10*/  S2R R24, SR_CTAID.Y ;  /* 0x0000000000187919 */ /* 0x000ea20000002600 */
[----:B------:R-:W-:-:S04]  /*ac20*/  IMAD.MOV.U32 R9, RZ, RZ, R17 ;  /* 0x000000ffff097224 */ /* 0x000fc800078e0011 */
[----:B------:R-:W2:Y:S08]  /*ac30*/  LDC R21, c[0x0][0x144] ;  /* 0x00005100ff157b82 */ /* 0x000eb00000000800 */
[----:B------:R-:W2:Y:S08]  /*ac40*/  LDC R0, c[0x0][0x630] ;  /* 0x00018c00ff007b82 */ /* 0x000eb00000000800 */
[----:B------:R-:W2:Y:S01]  /*ac50*/  LDC.64 R14, c[0x0][0x620] ;  /* 0x00018800ff0e7b82 */ /* 0x000ea20000000a00 */
[----:B-1----:R-:W-:-:S04]  /*ac60*/  ISETP.NE.U32.AND P0, PT, R10, RZ, PT ;  /* 0x000000ff0a00720c */ /* 0x002fc80003f05070 */
[----:B------:R-:W-:Y:S02]  /*ac70*/  ISETP.NE.AND.EX P0, PT, R11, RZ, PT, P0 ;  /* 0x000000ff0b00720c */ /* 0x000fe40003f05300 */
[----:B0-----:R-:W-:-:S05]  /*ac80*/  I2FP.F32.U32 R3, R12 ;  /* 0x0000000c00037245 */ /* 0x001fca0000201000 */
[----:B------:R-:W-:-:S04]  /*ac90*/  FMUL R3, R3, UR4 ;  /* 0x0000000403037c20 */ /* 0x000fc80008400000 */
[----:B------:R0:W1:Y:S02]  /*aca0*/  F2I.U32.TRUNC.NTZ R20, R3 ;  /* 0x0000000300147305 */ /* 0x000064000020f000 */
[----:B------:R-:W-:Y:S05]  /*acb0*/  @!P0 BRA `(.L_x_282) ;  /* 0x0000000000288947 */ /* 0x000fea0003800000 */
[----:B0-----:R-:W0:Y:S02]  /*acc0*/  LDC R3, c[0x0][0x634] ;  /* 0x00018d00ff037b82 */ /* 0x001e240000000800 */
        /* <DEDUP_REMOVED lines=9> */
.L_x_282:
[----:B------:R-:W3:Y:S01]  /*ad60*/  LDC.64 R28, c[0x0][0x640] ;  /* 0x00019000ff1c7b82 */ /* 0x000ee20000000a00 */
[-CC-:B--2---:R-:W-:Y:S01]  /*ad70*/  SHF.R.U64 R23, R8, R0.reuse, R9.reuse ;  /* 0x0000000008177219 */ /* 0x184fe20000001209 */
[----:B-1----:R-:W-:Y:S01]  /*ad80*/  IMAD.MOV R20, RZ, RZ, -R20 ;  /* 0x000000ffff147224 */ /* 0x002fe200078e0a14 */
[----:B------:R-:W-:Y:S01]  /*ad90*/  SHF.R.U32.HI R0, RZ, R0, R9 ;  /* 0x00000000ff007219 */ /* 0x000fe20000011609 */
[----:B------:R-:W-:Y:S01]  /*ada0*/  ULDC UR4, c[0x0][0x154] ;  /* 0x0000550000047ab9 */ /* 0x000fe20000000800 */
[----:B0-----:R-:W-:Y:S01]  /*adb0*/  IADD3 R3, P0, RZ, -R23, RZ ;  /* 0x80000017ff037210 */ /* 0x001fe20007f1e0ff */
[----:B------:R-:W-:Y:S01]  /*adc0*/  IMAD R21, R21, R20, R12 ;  /* 0x0000001415157224 */ /* 0x000fe200078e020c */
[----:B------:R-:W-:Y:S01]  /*add0*/  MOV R7, 0x1 ;  /* 0x0000000100077802 */ /* 0x000fe20000000f00 */
[----:B------:R-:W0:Y:S02]  /*ade0*/  LDC R6, c[0x0][0x618] ;  /* 0x00018600ff067b82 */ /* 0x000e240000000800 */
[----:B------:R-:W-:-:S04]  /*adf0*/  IMAD.X R5, RZ, RZ, ~R0, P0 ;  /* 0x000000ffff057224 */ /* 0x000fc800000e0e00 */
[-C--:B------:R-:W-:Y:S02]  /*ae00*/  IMAD R0, R5, R14.reuse, RZ ;  /* 0x0000000e05007224 */ /* 0x080fe400078e02ff */
[----:B------:R-:W1:Y:S01]  /*ae10*/  LDC R8, c[0x0][0x608] ;  /* 0x00018200ff087b82 */ /* 0x000e620000000800 */
[----:B------:R-:W-:-:S04]  /*ae20*/  IMAD.WIDE.U32 R4, R3, R14, R16 ;  /* 0x0000000e03047225 */ /* 0x000fc800078e0010 */
[----:B------:R-:W-:Y:S01]  /*ae30*/  IMAD R3, R3, R15, R0 ;  /* 0x0000000f03037224 */ /* 0x000fe200078e0200 */
[----:B------:R-:W-:Y:S02]  /*ae40*/  I2FP.F32.U32 R0, R24 ;  /* 0x0000001800007245 */ /* 0x000fe40000201000 */
[----:B------:R-:W2:Y:S01]  /*ae50*/  LDC R26, c[0x0][0x658] ;  /* 0x00019600ff1a7b82 */ /* 0x000ea20000000800 */
[----:B------:R-:W-:Y:S01]  /*ae60*/  IMAD.IADD R3, R5, 0x1, R3 ;  /* 0x0000000105037824 */ /* 0x000fe200078e0203 */
[----:B---3--:R-:W-:Y:S01]  /*ae70*/  ISETP.NE.U32.AND P0, PT, R28, RZ, PT ;  /* 0x000000ff1c00720c */ /* 0x008fe20003f05070 */
[----:B------:R-:W-:Y:S01]  /*ae80*/  FMUL R0, R0, UR4 ;  /* 0x0000000400007c20 */ /* 0x000fe20008400000 */
[----:B------:R-:W-:Y:S02]  /*ae90*/  IMAD.MOV.U32 R5, RZ, RZ, -0x1 ;  /* 0xffffffffff057424 */ /* 0x000fe400078e00ff */
[----:B------:R-:W-:Y:S01]  /*aea0*/  ISETP.NE.AND.EX P0, PT, R29, RZ, PT, P0 ;  /* 0x000000ff1d00720c */ /* 0x000fe20003f05300 */
[----:B------:R3:W2:Y:S01]  /*aeb0*/  F2I.U32.TRUNC.NTZ R13, R0 ;  /* 0x00000000000d7305 */ /* 0x0006a2000020f000 */
[----:B------:R-:W3:Y:S01]  /*aec0*/  LDC R15, c[0x0][0x148] ;  /* 0x00005200ff0f7b82 */ /* 0x000ee20000000800 */
[----:B0-----:R-:W-:-:S02]  /*aed0*/  SHF.R.U64 R12, R4, R6, R3 ;  /* 0x00000006040c7219 */ /* 0x001fc40000001203 */
[----:B------:R-:W-:-:S05]  /*aee0*/  SHF.R.U32.HI R3, RZ, R6, R3 ;  /* 0x00000006ff037219 */ /* 0x000fca0000011603 */
[----:B------:R-:W0:Y:S01]  /*aef0*/  LDC R20, c[0x0][0x600] ;  /* 0x00018000ff147b82 */ /* 0x000e220000000800 */
[-CC-:B-1----:R-:W-:Y:S02]  /*af00*/  SHF.R.U64 R10, R12, R8.reuse, R3.reuse ;  /* 0x000000080c0a7219 */ /* 0x182fe40000001203 */
[----:B------:R-:W-:-:S05]  /*af10*/  SHF.R.U32.HI R3, RZ, R8, R3 ;  /* 0x00000008ff037219 */ /* 0x000fca0000011603 */
[----:B------:R-:W1:Y:S01]  /*af20*/  LDC R27, c[0x0][0x648] ;  /* 0x00019200ff1b7b82 */ /* 0x000e620000000800 */
[-C--:B--2---:R-:W-:Y:S02]  /*af30*/  SHF.L.U32 R4, R5, R26.reuse, RZ ;  /* 0x0000001a05047219 */ /* 0x084fe400000006ff */
[--C-:B------:R-:W-:Y:S02]  /*af40*/  SHF.R.U64 R14, R10, R26, R3.reuse ;  /* 0x0000001a0a0e7219 */ /* 0x100fe40000001203 */
[----:B------:R-:W-:Y:S02]  /*af50*/  LOP3.LUT R25, RZ, R4, RZ, 0x33, !PT ;  /* 0x00000004ff197212 */ /* 0x000fe400078e33ff */
[-C--:B------:R-:W-:Y:S01]  /*af60*/  SHF.R.U32.HI R5, RZ, R26.reuse, R3 ;  /* 0x0000001aff057219 */ /* 0x080fe20000011603 */
[----:B------:R-:W2:Y:S01]  /*af70*/  LDC R30, c[0x0][0x638] ;  /* 0x00018e00ff1e7b82 */ /* 0x000ea20000000800 */
[----:B------:R-:W-:Y:S01]  /*af80*/  SHF.L.U32 R152, R7, R26, RZ ;  /* 0x0000001a07987219 */ /* 0x000fe200000006ff */
[----:B------:R-:W-:-:S06]  /*af90*/  IMAD.MOV.U32 R4, RZ, RZ, R14 ;  /* 0x000000ffff047224 */ /* 0x000fcc00078e000e */
[----:B------:R-:W0:Y:S01]  /*afa0*/  LDC R31, c[0x0][0x610] ;  /* 0x00018400ff1f7b82 */ /* 0x000e220000000800 */
[----:B------:R-:W-:Y:S05]  /*afb0*/  @!P0 BRA `(.L_x_283) ;  /* 0x0000000000288947 */ /* 0x000fea0003800000 */
[----:B------:R-:W4:Y:S02]  /*afc0*/  LDC R3, c[0x0][0x64c] ;  /* 0x00019300ff037b82 */ /* 0x000f240000000800 */
[----:B----4-:R-:W-:-:S05]  /*afd0*/  IADD3 R3, P0, R14, R3, RZ ;  /* 0x000000030e037210 */ /* 0x010fca0007f1e0ff */
        /* <DEDUP_REMOVED lines=8> */
.L_x_283:
[----:B------:R-:W-:Y:S01]  /*b060*/  ISETP.NE.AND P0, PT, R2, 0x1, PT ;  /* 0x000000010200780c */ /* 0x000fe20003f05270 */
[----:B0-----:R-:W-:Y:S01]  /*b070*/  VIADD R7, R20, 0xffffffff ;  /* 0xffffffff14077836 */ /* 0x001fe20000000000 */
[----:B-1-3--:R-:W-:Y:S01]  /*b080*/  SHF.R.U64 R0, R4, R27, R5 ;  /* 0x0000001b04007219 */ /* 0x00afe20000001205 */
[----:B------:R-:W-:Y:S01]  /*b090*/  IMAD.MOV R13, RZ, RZ, -R13 ;  /* 0x000000ffff0d7224 */ /* 0x000fe200078e0a0d */
[----:B------:R-:W-:Y:S01]  /*b0a0*/  LOP3.LUT R5, R10, R25, RZ, 0xc0, !PT ;  /* 0x000000190a057212 */ /* 0x000fe200078ec0ff */
[----:B------:R-:W-:Y:S02]  /*b0b0*/  IMAD.MOV.U32 R4, RZ, RZ, 0x1 ;  /* 0x00000001ff047424 */ /* 0x000fe400078e00ff */
[----:B------:R-:W-:Y:S02]  /*b0c0*/  IMAD.MOV R3, RZ, RZ, -R0 ;  /* 0x000000ffff037224 */ /* 0x000fe400078e0a00 */
[----:B------:R-:W-:Y:S01]  /*b0d0*/  IMAD R152, R152, R0, R5 ;  /* 0x0000000098987224 */ /* 0x000fe200078e0205 */
[----:B------:R-:W-:Y:S01]  /*b0e0*/  LOP3.LUT R5, R12, R7, RZ, 0xc0, !PT ;  /* 0x000000070c057212 */ /* 0x000fe200078ec0ff */
[----:B--2---:R-:W-:-:S02]  /*b0f0*/  IMAD R0, R3, R30, R14 ;  /* 0x0000001e03007224 */ /* 0x004fc400078e020e */
[----:B------:R-:W-:Y:S02]  /*b100*/  @P0 IMAD R21, R15, R13, R24 ;  /* 0x0000000d0f150224 */ /* 0x000fe400078e0218 */
[----:B------:R-:W-:Y:S01]  /*b110*/  IMAD R3, R0, R20, R5 ;  /* 0x0000001400037224 */ /* 0x000fe200078e0205 */
[----:B------:R-:W-:Y:S01]  /*b120*/  PRMT R0, R4, 0x7610, R0 ;  /* 0x0000761004007816 */ /* 0x000fe20000000000 */
[----:B------:R-:W-:-:S05]  /*b130*/  IMAD R152, R152, R31, R21 ;  /* 0x0000001f98987224 */ /* 0x000fca00078e0215 */
[----:B------:R-:W-:Y:S02]  /*b140*/  SEL R153, R3, R152, !P0 ;  /* 0x0000009803997207 */ /* 0x000fe40004000000 */
[----:B------:R-:W-:-:S07]  /*b150*/  SEL R152, R152, R3, !P0 ;  /* 0x0000000398987207 */ /* 0x000fce0004000000 */
.L_x_281:
[----:B------:R-:W-:-:S13]  /*b160*/  LOP3.LUT P0, RZ, R0, 0xff, RZ, 0xc0, !PT ;  /* 0x000000ff00ff7812 */ /* 0x000fda000780c0ff */
[----:B------:R-:W-:Y:S05]  /*b170*/  @P0 BRA `(.L_x_284) ;  /* 0xffffff5c005c0947 */ /* 0x000fea000383ffff */
[----:B------:R-:W-:Y:S05]  /*b180*/  EXIT ;  /* 0x000000000000794d */ /* 0x000fea0003800000 */
.L_x_3:
[----:B0-----:R-:W-:Y:S01]  /*b190*/  ULDC.64 UR4, c[0x0][0x650] ;  /* 0x0001940000047ab9 */ /* 0x001fe20000000a00 */
        /* <DEDUP_REMOVED lines=25> */
.L_x_286:
[--C-:B------:R-:W-:Y:S01]  /*b330*/  SHF.R.U64 R12, R10, R14, R11.reuse ;  /* 0x0000000e0a0c7219 */ /* 0x100fe2000000120b */
[----:B------:R-:W0:Y:S01]  /*b340*/  LDC R22, c[0x0][0x618] ;  /* 0x00018600ff167b82 */ /* 0x000e220000000800 */
[----:B------:R-:W-:Y:S01]  /*b350*/  I2FP.F32.U32 R6, R4 ;  /* 0x0000000400067245 */ /* 0x000fe20000201000 */
[----:B------:R-:W-:Y:S01]  /*b360*/  ULDC UR4, c[0x0][0x150] ;  /* 0x0000540000047ab9 */ /* 0x000fe20000000800 */
[----:B------:R-:W-:Y:S02]  /*b370*/  SHF.R.U32.HI R5, RZ, R14, R11 ;  /* 0x0000000eff057219 */ /* 0x000fe4000001160b */
[----:B------:R-:W-:Y:S01]  /*b380*/  IADD3 R9, P0, RZ, -R12, RZ ;  /* 0x8000000cff097210 */ /* 0x000fe20007f1e0ff */
[----:B------:R-:W-:Y:S01]  /*b390*/  FMUL R11, R6, UR4 ;  /* 0x00000004060b7c20 */ /* 0x000fe20008400000 */
[----:B------:R-:W-:Y:S01]  /*b3a0*/  ULDC UR4, c[0x0][0x154] ;  /* 0x0000550000047ab9 */ /* 0x000fe20000000800 */
[----:B------:R-:W1:Y:S02]  /*b3b0*/  LDC.64 R24, c[0x0][0x640] ;  /* 0x00019000ff187b82 */ /* 0x000e640000000a00 */
[----:B------:R-:W-:-:S02]  /*b3c0*/  IMAD.X R5, RZ, RZ, ~R5, P0 ;  /* 0x000000ffff057224 */ /* 0x000fc400000e0e05 */
[----:B------:R-:W2:Y:S01]  /*b3d0*/  F2I.U32.TRUNC.NTZ R11, R11 ;  /* 0x0000000b000b7305 */ /* 0x000ea2000020f000 */
[----:B------:R-:W-:-:S03]  /*b3e0*/  IMAD.WIDE.U32 R6, R9, R20, R16 ;  /* 0x0000001409067225 */ /* 0x000fc600078e0010 */
[----:B------:R-:W3:Y:S01]  /*b3f0*/  LDC R13, c[0x0][0x144] ;  /* 0x00005100ff0d7b82 */ /* 0x000ee20000000800 */
[----:B------:R-:W-:-:S04]  /*b400*/  IMAD R8, R5, R20, RZ ;  /* 0x0000001405087224 */ /* 0x000fc800078e02ff */
[----:B------:R-:W-:Y:S02]  /*b410*/  IMAD R5, R9, R21, R8 ;  /* 0x0000001509057224 */ /* 0x000fe400078e0208 */
[----:B------:R-:W-:Y:S01]  /*b420*/  IMAD.MOV.U32 R8, RZ, RZ, -0x1 ;  /* 0xffffffffff087424 */ /* 0x000fe200078e00ff */
[----:B------:R-:W4:Y:S02]  /*b430*/  LDC R14, c[0x0][0x608] ;  /* 0x00018200ff0e7b82 */ /* 0x000f240000000800 */
[----:B------:R-:W-:Y:S02]  /*b440*/  IADD3 R5, R7, R5, RZ ;  /* 0x0000000507057210 */ /* 0x000fe40007ffe0ff */
[----:B------:R-:W-:Y:S02]  /*b450*/  I2FP.F32.U32 R7, R3 ;  /* 0x0000000300077245 */ /* 0x000fe40000201000 */
[-C--:B0-----:R-:W-:Y:S01]  /*b460*/  SHF.R.U64 R10, R6, R22.reuse, R5 ;  /* 0x00000016060a7219 */ /* 0x081fe20000001205 */
[----:B--2---:R-:W-:Y:S01]  /*b470*/  IMAD.MOV R6, RZ, RZ, -R11 ;  /* 0x000000ffff067224 */ /* 0x004fe200078e0a0b */
[----:B------:R-:W0:Y:S01]  /*b480*/  LDC R9, c[0x0][0x658] ;  /* 0x00019600ff097b82 */ /* 0x000e220000000800 */
[----:B-1----:R-:W-:Y:S01]  /*b490*/  ISETP.NE.U32.AND P0, PT, R24, RZ, PT ;  /* 0x000000ff1800720c */ /* 0x002fe20003f05070 */
[----:B------:R-:W-:Y:S01]  /*b4a0*/  FMUL R7, R7, UR4 ;  /* 0x0000000407077c20 */ /* 0x000fe20008400000 */
[----:B------:R-:W-:-:S02]  /*b4b0*/  SHF.R.U32.HI R5, RZ, R22, R5 ;  /* 0x00000016ff057219 */ /* 0x000fc40000011605 */
[----:B------:R-:W-:-:S03]  /*b4c0*/  ISETP.NE.AND.EX P0, PT, R25, RZ, PT, P0 ;  /* 0x000000ff1900720c */ /* 0x000fc60003f05300 */
[----:B------:R-:W1:Y:S01]  /*b4d0*/  LDC R20, c[0x0][0x148] ;  /* 0x00005200ff147b82 */ /* 0x000e620000000800 */
[----:B---3--:R-:W-:Y:S02]  /*b4e0*/  IMAD R23, R13, R6, R4 ;  /* 0x000000060d177224 */ /* 0x008fe400078e0204 */
[----:B------:R-:W-:-:S05]  /*b4f0*/  IMAD.MOV.U32 R6, RZ, RZ, 0x1 ;  /* 0x00000001ff067424 */ /* 0x000fca00078e00ff */
[----:B------:R-:W2:Y:S01]  /*b500*/  LDC R21, c[0x0][0x600] ;  /* 0x00018000ff157b82 */ /* 0x000ea20000000800 */
[-CC-:B----4-:R-:W-:Y:S02]  /*b510*/  SHF.R.U64 R13, R10, R14.reuse, R5.reuse ;  /* 0x0000000e0a0d7219 */ /* 0x190fe40000001205 */
[----:B------:R-:W-:Y:S02]  /*b520*/  SHF.R.U32.HI R4, RZ, R14, R5 ;  /* 0x0000000eff047219 */ /* 0x000fe40000011605 */
[----:B------:R3:W4:Y:S03]  /*b530*/  F2I.U32.TRUNC.NTZ R14, R7 ;  /* 0x00000007000e7305 */ /* 0x000726000020f000 */
[----:B------:R-:W1:Y:S01]  /*b540*/  LDC R26, c[0x0][0x648] ;  /* 0x00019200ff1a7b82 */ /* 0x000e620000000800 */
[-C--:B0-----:R-:W-:Y:S02]  /*b550*/  SHF.R.U64 R15, R13, R9.reuse, R4 ;  /* 0x000000090d0f7219 */ /* 0x081fe40000001204 */
[----:B------:R-:W-:-:S02]  /*b560*/  SHF.L.U32 R8, R8, R9, RZ ;  /* 0x0000000908087219 */ /* 0x000fc400000006ff */
[-C--:B------:R-:W-:Y:S01]  /*b570*/  SHF.R.U32.HI R5, RZ, R9.reuse, R4 ;  /* 0x00000009ff057219 */ /* 0x080fe20000011604 */
[----:B------:R-:W-:Y:S01]  /*b580*/  IMAD.MOV.U32 R4, RZ, RZ, R15 ;  /* 0x000000ffff047224 */ /* 0x000fe200078e000f */
[----:B------:R-:W-:Y:S01]  /*b590*/  SHF.L.U32 R22, R6, R9, RZ ;  /* 0x0000000906167219 */ /* 0x000fe200000006ff */
[----:B------:R-:W0:Y:S01]  /*b5a0*/  LDC R27, c[0x0][0x638] ;  /* 0x00018e00ff1b7b82 */ /* 0x000e220000000800 */
[----:B------:R-:W-:-:S07]  /*b5b0*/  LOP3.LUT R28, RZ, R8, RZ, 0x33, !PT ;  /* 0x00000008ff1c7212 */ /* 0x000fce00078e33ff */
        /* <DEDUP_REMOVED lines=12> */
.L_x_287:
[----:B------:R-:W-:Y:S01]  /*b680*/  ISETP.NE.AND P0, PT, R2, 0x1, PT ;  /* 0x000000010200780c */ /* 0x000fe20003f05270 */
[----:B------:R-:W-:Y:S01]  /*b690*/  IMAD.MOV R14, RZ, RZ, -R14 ;  /* 0x000000ffff0e7224 */ /* 0x000fe200078e0a0e */
[----:B-1----:R-:W-:Y:S01]  /*b6a0*/  SHF.R.U64 R5, R4, R26, R5 ;  /* 0x0000001a04057219 */ /* 0x002fe20000001205 */
[----:B------:R-:W-:Y:S01]  /*b6b0*/  IMAD.MOV.U32 R8, RZ, RZ, R12 ;  /* 0x000000ffff087224 */ /* 0x000fe200078e000c */
[----:B------:R-:W-:Y:S02]  /*b6c0*/  LOP3.LUT R4, R13, R28, RZ, 0xc0, !PT ;  /* 0x0000001c0d047212 */ /* 0x000fe400078ec0ff */
[----:B--2---:R-:W-:Y:S01]  /*b6d0*/  IADD3 R7, R21, -0x1, RZ ;  /* 0xffffffff15077810 */ /* 0x004fe20007ffe0ff */
[----:B------:R-:W-:Y:S02]  /*b6e0*/  IMAD.MOV R6, RZ, RZ, -R5 ;  /* 0x000000ffff067224 */ /* 0x000fe400078e0a05 */
[----:B------:R-:W-:Y:S01]  /*b6f0*/  IMAD R4, R22, R5, R4 ;  /* 0x0000000516047224 */ /* 0x000fe200078e0204 */
[----:B------:R-:W-:-:S03]  /*b700*/  LOP3.LUT R10, R10, R7, RZ, 0xc0, !PT ;  /* 0x000000070a0a7212 */ /* 0x000fc600078ec0ff */
[----:B------:R-:W-:Y:S02]  /*b710*/  @P0 IMAD R23, R20, R14, R3 ;  /* 0x0000000e14170224 */ /* 0x000fe400078e0203 */
[----:B0-----:R-:W-:Y:S02]  /*b720*/  IMAD R3, R6, R27, R15 ;  /* 0x0000001b06037224 */ /* 0x001fe400078e020f */
[----:B------:R-:W-:Y:S02]  /*b730*/  IMAD R7, R4, R29, R23 ;  /* 0x0000001d04077224 */ /* 0x000fe400078e0217 */
[----:B------:R-:W-:Y:S02]  /*b740*/  IMAD R4, R3, R21, R10 ;  /* 0x0000001503047224 */ /* 0x000fe400078e020a */
[----:B------:R-:W-:-:S03]  /*b750*/  IMAD.MOV.U32 R6, RZ, RZ, 0x1 ;  /* 0x00000001ff067424 */ /* 0x000fc600078e00ff */
[----:B------:R-:W-:Y:S02]  /*b760*/  SEL R9, R4, R7, !P0 ;  /* 0x0000000704097207 */ /* 0x000fe40004000000 */
[----:B------:R-:W-:-:S07]  /*b770*/  SEL R7, R7, R4, !P0 ;  /* 0x0000000407077207 */ /* 0x000fce0004000000 */
.L_x_285:
[----:B------:R-:W-:-:S08]  /*b780*/  NOP ;  /* 0x0000000000007918 */ /* 0x000fd00000000000 */
[----:B------:R-:W0:-:S00]  /*b790*/  USETMAXREG.DEALLOC.CTAPOOL 0x28 ;  /* 0x00000028000079c8 */ /* 0x000e0000080e0500 */
[----:B0-----:R-:W-:-:S13]  /*b7a0*/  ISETP.NE.AND P0, PT, R0, RZ, PT ;  /* 0x000000ff0000720c */ /* 0x001fda0003f05270 */
[----:B------:R-:W-:Y:S05]  /*b7b0*/  @P0 EXIT ;  /* 0x000000000000094d */ /* 0x000fea0003800000 */
[----:B------:R-:W-:Y:S01]  /*b7c0*/  LOP3.LUT P0, RZ, R6, 0xff, RZ, 0xc0, !PT ;  /* 0x000000ff06ff7812 */ /* 0x000fe2000780c0ff */
[----:B------:R-:W-:Y:S02]  /*b7d0*/  IMAD.MOV.U32 R3, RZ, RZ, 0x1 ;  /* 0x00000001ff037424 */ /* 0x000fe400078e00ff */
[----:B------:R-:W-:-:S10]  /*b7e0*/  IMAD.MOV.U32 R0, RZ, RZ, RZ ;  /* 0x000000ffff007224 */ /* 0x000fd400078e00ff */
[----:B------:R-:W-:Y:S05]  /*b7f0*/  @!P0 BRA `(.L_x_288) ;  /* 0x0000000c00988947 */ /* 0x000fea0003800000 */
[----:B------:R-:W0:Y:S01]  /*b800*/  LDC R0, c[0x0][0x28c] ;  /* 0x0000a300ff007b82 */ /* 0x000e220000000800 */
[----:B------:R-:W-:Y:S01]  /*b810*/  ULDC UR5, c[0x0][0x658] ;  /* 0x0001960000057ab9 */ /* 0x000fe20000000800 */
[----:B------:R-:W-:Y:S01]  /*b820*/  UMOV UR7, 0xffffffff ;  /* 0xffffffff00077882 */ /* 0x000fe20000000000 */
[----:B------:R-:W-:Y:S01]  /*b830*/  ULDC UR6, c[0x0][0xc] ;  /* 0x0000030000067ab9 */ /* 0x000fe20000000800 */
[----:B------:R-:W-:Y:S01]  /*b840*/  USHF.L.U32 UR9, UR7, UR5, URZ ;  /* 0x0000000507097299 */ /* 0x000fe2000800063f */
[C---:B------:R-:W-:Y:S01]  /*b850*/  LOP3.LUT P2, RZ, R18.reuse, 0x7f, RZ, 0xc0, !PT ;  /* 0x0000007f12ff7812 */ /* 0x040fe2000784c0ff */
[----:B------:R-:W-:Y:S01]  /*b860*/  UMOV UR8, 0x1 ;  /* 0x0000000100087882 */ /* 0x000fe20000000000 */
[----:B------:R-:W-:Y:S01]  /*b870*/  ULDC UR7, c[0x0][0x10] ;  /* 0x0000040000077ab9 */ /* 0x000fe20000000800 */
[----:B------:R-:W-:Y:S01]  /*b880*/  LOP3.LUT P0, RZ, R18, 0x1f, RZ, 0xc0, !PT ;  /* 0x0000001f12ff7812 */ /* 0x000fe2000780c0ff */
[----:B------:R-:W-:Y:S01]  /*b890*/  UIMAD.WIDE.U32 UR6, UR6, UR7, URZ ;  /* 0x00000007060672a5 */ /* 0x000fe2000f8e003f */
[----:B------:R-:W-:Y:S01]  /*b8a0*/  BSSY B0, `(.L_x_288) ;  /* 0x00000db000007945 */ /* 0x000fe20003800000 */
[----:B------:R-:W-:Y:S01]  /*b8b0*/  USHF.L.U32 UR5, UR8, UR5, URZ ;  /* 0x0000000508057299 */ /* 0x000fe2000800063f */
[----:B------:R-:W-:Y:S01]  /*b8c0*/  IMAD.MOV.U32 R11, RZ, RZ, 0x1 ;  /* 0x00000001ff0b7424 */ /* 0x000fe200078e00ff */
[----:B------:R-:W-:Y:S01]  /*b8d0*/  LOP3.LUT R18, R19, 0x2, RZ, 0xfc, !PT ;  /* 0x0000000213127812 */ /* 0x000fe200078efcff */
[----:B------:R-:W-:Y:S01]  /*b8e0*/  ULDC UR8, c[0x0][0x14] ;  /* 0x0000050000087ab9 */ /* 0x000fe20000000800 */
[----:B------:R-:W-:Y:S01]  /*b8f0*/  PLOP3.LUT P0, PT, P0, P2, PT, 0x8a, 0x0 ;  /* 0x000000000000781c */ /* 0x000fe20000705172 */
[----:B------:R-:W-:-:S02]  /*b900*/  UIMAD.WIDE.U32 UR28, UR6, UR8, URZ ;  /* 0x00000008061c72a5 */ /* 0x000fc4000f8e003f */
[----:B------:R-:W-:Y:S01]  /*b910*/  UIMAD UR18, UR7, UR8, URZ ;  /* 0x00000008071272a4 */ /* 0x000fe2000f8e023f */
[----:B------:R-:W-:Y:S01]  /*b920*/  ULDC UR4, c[0x0][0x600] ;  /* 0x0001800000047ab9 */ /* 0x000fe20000000800 */
[----:B------:R-:W-:Y:S02]  /*b930*/  ULOP3.LUT UR22, URZ, UR9, URZ, 0x33, !UPT ;  /* 0x000000093f167292 */ /* 0x000fe4000f8e333f */
[----:B------:R-:W-:Y:S01]  /*b940*/  UIADD3 UR4, UR4, -0x1, URZ ;  /* 0xffffffff04047890 */ /* 0x000fe2000fffe03f */
[----:B0-----:R-:W-:Y:S01]  /*b950*/  VIADD R0, R0, 0x7f ;  /* 0x0000007f00007836 */ /* 0x001fe20000000000 */
[----:B------:R-:W-:Y:S01]  /*b960*/  UIADD3 UR18, UR29, UR18, URZ ;  /* 0x000000121d127290 */ /* 0x000fe2000fffe03f */
[----:B------:R-:W-:-:S03]  /*b970*/  ULDC.64 UR32, c[0x0][0x198] ;  /* 0x0000660000207ab9 */ /* 0x000fc60000000a00 */
[----:B------:R-:W-:-:S04]  /*b980*/  SHF.R.S32.HI R3, RZ, 0x1f, R0 ;  /* 0x0000001fff037819 */ /* 0x000fc80000011400 */
[----:B------:R-:W-:Y:S02]  /*b990*/  LEA.HI R3, R3, R0, RZ, 0x7 ;  /* 0x0000000003037211 */ /* 0x000fe400078f38ff */
[----:B------:R-:W-:Y:S02]  /*b9a0*/  MOV R0, RZ ;  /* 0x000000ff00007202 */ /* 0x000fe40000000f00 */
[----:B------:R-:W-:Y:S01]  /*b9b0*/  SHF.R.S32.HI R13, RZ, 0x7, R3 ;  /* 0x00000007ff0d7819 */ /* 0x000fe20000011403 */
[----:B------:R-:W-:-:S04]  /*b9c0*/  IMAD.MOV.U32 R3, RZ, RZ, 0x1 ;  /* 0x00000001ff037424 */ /* 0x000fc800078e00ff */
[----:B------:R-:W-:-:S07]  /*b9d0*/  VIADD R10, R13, 0x1 ;  /* 0x000000010d0a7836 */ /* 0x000fce0000000000 */
.L_x_300:
[----:B------:R-:W-:-:S03]  /*b9e0*/  UMOV UR6, 0xffffffff ;  /* 0xffffffff00067882 */ /* 0x000fc60000000000 */
[----:B------:R-:W-:Y:S05]  /*b9f0*/  BRA.DIV UR6, `(.L_x_289) ;  /* 0x0000000e06bc7947 */ /* 0x000fea000b800000 */
[----:B------:R-:W-:-:S13]  /*ba00*/  ELECT P6, URZ, PT ;  /* 0x00000000003f782f */ /* 0x000fda00038c0000 */
.L_x_309:
[----:B------:R-:W-:Y:S04]  /*ba10*/  BSSY B1, `(.L_x_290) ;  /* 0x0000051000017945 */ /* 0x000fe80003800000 */
[----:B------:R-:W-:Y:S05]  /*ba20*/  @!P6 BRA `(.L_x_291) ;  /* 0x00000004003ce947 */ /* 0x000fea0003800000 */
[----:B------:R-:W0:Y:S02]  /*ba30*/  LDC R4, c[0x0][0x28c] ;  /* 0x0000a300ff047b82 */ /* 0x000e240000000800 */
[----:B0-----:R-:W-:-:S13]  /*ba40*/  ISETP.GE.AND P1, PT, R4, 0x1, PT ;  /* 0x000000010400780c */ /* 0x001fda0003f26270 */
[----:B------:R-:W-:Y:S05]  /*ba50*/  @!P1 BRA `(.L_x_291) ;  /* 0x0000000400309947 */ /* 0x000fea0003800000 */
[----:B------:R-:W-:Y:S02]  /*ba60*/  IMAD.SHL.U32 R14, R7, 0x100, RZ ;  /* 0x00000100070e7824 */ /* 0x000fe400078e00ff */
[----:B------:R-:W-:Y:S02]  /*ba70*/  IMAD.SHL.U32 R15, R9, 0x80, RZ ;  /* 0x00000080090f7824 */ /* 0x000fe400078e00ff */
[----:B------:R-:W-:Y:S01]  /*ba80*/  IMAD.MOV.U32 R20, RZ, RZ, RZ ;  /* 0x000000ffff147224 */ /* 0x000fe200078e00ff */
[----:B------:R-:W-:Y:S01]  /*ba90*/  IADD3 R23, R14, 0x80, RZ ;  /* 0x000000800e177810 */ /* 0x000fe20007ffe0ff */
[----:B------:R-:W-:Y:S02]  /*baa0*/  IMAD.MOV.U32 R4, RZ, RZ, R10 ;  /* 0x000000ffff047224 */ /* 0x000fe400078e000a */
[----:B------:R-:W-:Y:S02]  /*bab0*/  IMAD.MOV.U32 R5, RZ, RZ, R3 ;  /* 0x000000ffff057224 */ /* 0x000fe400078e0003 */
[----:B------:R-:W-:-:S02]  /*bac0*/  IMAD.MOV.U32 R6, RZ, RZ, R0 ;  /* 0x000000ffff067224 */ /* 0x000fc400078e0000 */
[C---:B------:R-:W-:Y:S02]  /*bad0*/  VIADD R22, R14.reuse, 0x40 ;  /* 0x000000400e167836 */ /* 0x040fe40000000000 */
[----:B------:R-:W-:Y:S02]  /*bae0*/  VIADD R24, R14, 0xc0 ;  /* 0x000000c00e187836 */ /* 0x000fe40000000000 */
[----:B------:R-:W-:-:S07]  /*baf0*/  VIADD R25, R15, 0x40 ;  /* 0x000000400f197836 */ /* 0x000fce0000000000 */
.L_x_295:
[----:B------:R-:W0:Y:S01]  /*bb00*/  S2R R12, SR_CgaCtaId ;  /* 0x00000000000c7919 */ /* 0x000e220000008800 */
[----:B------:R-:W-:Y:S01]  /*bb10*/  MOV R7, 0x400 ;  /* 0x0000040000077802 */ /* 0x000fe20000000f00 */
[----:B------:R-:W1:Y:S03]  /*bb20*/  @!P2 LDC R9, c[0x0][0x500] ;  /* 0x00014000ff09ab82 */ /* 0x000e660000000800 */
[----:B0-----:R-:W-:Y:S02]  /*bb30*/  LEA R21, R12, R7, 0x18 ;  /* 0x000000070c157211 */ /* 0x001fe400078ec0ff */
[----:B------:R-:W-:-:S03]  /*bb40*/  SHF.L.U32 R7, R5, 0x1f, RZ ;  /* 0x0000001f05077819 */ /* 0x000fc600000006ff */
[----:B------:R-:W-:-:S04]  /*bb50*/  IMAD R12, R6, 0x8, R21 ;  /* 0x00000008060c7824 */ /* 0x000fc800078e0215 */
[----:B------:R-:W0:Y:S02]  /*bb60*/  SYNCS.PHASECHK.TRANS64.TRYWAIT P1, [R12+URZ+0x10], R7 ;  /* 0x000010070c0075a7 */ /* 0x000e24000802017f */
[----:B01----:R-:W-:Y:S05]  /*bb70*/  @!P1 BRA `(.L_x_292) ;  /* 0x0000000c007c9947 */ /* 0x003fea0003800000 */
.L_x_310:
[----:B0-----:R-:W-:Y:S01]  /*bb80*/  PRMT R7, R18, 0x9910, RZ ;  /* 0x0000991012077816 */ /* 0x001fe200000000ff */
[----:B------:R0:W-:Y:S03]  /*bb90*/  @!P2 SYNCS.ARRIVE.TRANS64 RZ, [R12+URZ], R9 ;  /* 0x000000090cffa9a7 */ /* 0x0001e6000800003f */
[----:B------:R-:W-:-:S13]  /*bba0*/  ISETP.NE.AND P1, PT, R7, 0x2, PT ;  /* 0x000000020700780c */ /* 0x000fda0003f25270 */
[----:B0-----:R-:W-:Y:S05]  /*bbb0*/  @P1 BRA `(.L_x_293) ;  /* 0x0000000000041947 */ /* 0x001fea0003800000 */
[----:B------:R-:W-:Y:S01]  /*bbc0*/  BPT.TRAP 0x1 ;  /* 0x000000040000795c */ /* 0x000fe20000300000 */
.L_x_293:
[----:B------:R-:W-:Y:S05]  /*bbd0*/  @P0 BRA `(.L_x_294) ;  /* 0x0000000000040947 */ /* 0x000fea0003800000 */
[----:B------:R-:W-:Y:S01]  /*bbe0*/  BPT.TRAP 0x1 ;  /* 0x000000040000795c */ /* 0x000fe20000300000 */
.L_x_294:
[----:B------:R-:W-:Y:S01]  /*bbf0*/  R2UR UR23, R21 ;  /* 0x00000000151772ca */ /* 0x000fe200000e0000 */
[----:B------:R-:W-:Y:S01]  /*bc00*/  IMAD R21, R6, 0x10000, R21 ;  /* 0x0001000006157824 */ /* 0x000fe200078e0215 */
[----:B------:R-:W-:Y:S01]  /*bc10*/  R2UR UR9, R12 ;  /* 0x000000000c0972ca */ /* 0x000fe200000e0000 */
[----:B------:R-:W-:Y:S01]  /*bc20*/  UIADD3 UR6, UP0, UR32, 0xf0, URZ ;  /* 0x000000f020067890 */ /* 0x000fe2000ff1e03f */
[----:B------:R-:W-:Y:S01]  /*bc30*/  R2UR UR10, R14 ;  /* 0x000000000e0a72ca */ /* 0x000fe200000e0000 */
[----:B------:R-:W-:Y:S01]  /*bc40*/  UMOV UR16, 0x0 ;  /* 0x0000000000107882 */ /* 0x000fe20000000000 */
[----:B------:R-:W-:Y:S01]  /*bc50*/  R2UR UR13, R21 ;  /* 0x00000000150d72ca */ /* 0x000fe200000e0000 */
[----:B------:R-:W-:Y:S01]  /*bc60*/  UIADD3.X UR7, URZ, UR33, URZ, UP0, !UPT ;  /* 0x000000213f077290 */ /* 0x000fe200087fe43f */
[----:B------:R-:W-:Y:S01]  /*bc70*/  R2UR UR11, R20 ;  /* 0x00000000140b72ca */ /* 0x000fe200000e0000 */
[----:B------:R-:W-:Y:S01]  /*bc80*/  UMOV UR17, 0x10000000 ;  /* 0x1000000000117882 */ /* 0x000fe20000000000 */
[----:B------:R-:W-:Y:S01]  /*bc90*/  R2UR UR12, R8 ;  /* 0x00000000080c72ca */ /* 0x000fe200000e0000 */
[----:B------:R-:W-:Y:S01]  /*bca0*/  VIADD R4, R4, 0xffffffff ;  /* 0xffffffff04047836 */ /* 0x000fe20000000000 */
[----:B------:R-:W-:Y:S01]  /*bcb0*/  R2UR UR24, R22 ;  /* 0x00000000161872ca */ /* 0x000fe200000e0000 */
[----:B------:R-:W-:Y:S01]  /*bcc0*/  UIADD3 UR23, UR23, 0x20100, URZ ;  /* 0x0002010017177890 */ /* 0x000fe2000fffe03f */
[C---:B------:R-:W-:Y:S01]  /*bcd0*/  R2UR UR27, R6.reuse ;  /* 0x00000000061b72ca */ /* 0x040fe200000e0000 */
[----:B------:R-:W-:Y:S01]  /*bce0*/  UIADD3 UR14, UP1, UR32, 0x1f0, URZ ;  /* 0x000001f0200e7890 */ /* 0x000fe2000ff3e03f */
[----:B------:R-:W-:Y:S01]  /*bcf0*/  R2UR UR25, R23 ;  /* 0x00000000171972ca */ /* 0x000fe200000e0000 */
[----:B------:R-:W-:Y:S01]  /*bd00*/  VIADD R6, R6, 0x1 ;  /* 0x0000000106067836 */ /* 0x000fe20000000000 */
[----:B------:R-:W-:Y:S01]  /*bd10*/  R2UR UR26, R24 ;  /* 0x00000000181a72ca */ /* 0x000fe200000e0000 */
[----:B------:R-:W-:Y:S01]  /*bd20*/  UIADD3 UR8, UR13, 0x100, URZ ;  /* 0x000001000d087890 */ /* 0x000fe2000fffe03f */
[----:B------:R-:W-:Y:S01]  /*bd30*/  R2UR UR30, R15 ;  /* 0x000000000f1e72ca */ /* 0x000fe200000e0000 */
[----:B------:R-:W-:Y:S01]  /*bd40*/  UIADD3 UR19, UR13, 0x4100, URZ ;  /* 0x000041000d137890 */ /* 0x000fe2000fffe03f */
[----:B------:R-:W-:Y:S01]  /*bd50*/  ISETP.GT.AND P3, PT, R4, 0x1, PT ;  /* 0x000000010400780c */ /* 0x000fe20003f64270 */
[----:B------:R-:W-:Y:S01]  /*bd60*/  UIADD3 UR20, UR13, 0x8100, URZ ;  /* 0x000081000d147890 */ /* 0x000fe2000fffe03f */
[----:B------:R-:W-:Y:S01]  /*bd70*/  ISETP.NE.AND P1, PT, R6, 0x2, PT ;  /* 0x000000020600780c */ /* 0x000fe20003f25270 */
[----:B------:R-:W-:Y:S01]  /*bd80*/  UIADD3 UR21, UR13, 0xc100, URZ ;  /* 0x0000c1000d157890 */ /* 0x000fe2000fffe03f */
[----:B------:R-:W-:Y:S01]  /*bd90*/  VIADD R20, R20, 0x80 ;  /* 0x0000008014147836 */ /* 0x000fe20000000000 */
[----:B------:R-:W-:Y:S01]  /*bda0*/  ULEA UR13, UR27, UR23, 0xf ;  /* 0x000000171b0d7291 */ /* 0x000fe2000f8e783f */
[----:B------:R0:W-:Y:S01]  /*bdb0*/  UTMALDG.3D [UR8], [UR6], desc[UR16] ;  /* 0x00001008060075b4 */ /* 0x0001e20008011000 */
[----:B------:R-:W-:Y:S01]  /*bdc0*/  UIADD3.X UR15, URZ, UR33, URZ, UP1, !UPT ;  /* 0x000000213f0f7290 */ /* 0x000fe20008ffe43f */
[----:B------:R-:W-:-:S02]  /*bdd0*/  SEL R12, RZ, 0x1, P1 ;  /* 0x00000001ff0c7807 */ /* 0x000fc40000800000 */
[----:B------:R-:W-:Y:S02]  /*bde0*/  SEL R6, R6, RZ, P1 ;  /* 0x000000ff06067207 */ /* 0x000fe40000800000 */
[----:B------:R-:W-:Y:S01]  /*bdf0*/  LOP3.LUT R5, R5, R12, RZ, 0x3c, !PT ;  /* 0x0000000c05057212 */ /* 0x000fe200078e3cff */
[----:B0-----:R-:W-:Y:S01]  /*be00*/  UMOV UR10, UR24 ;  /* 0x00000018000a7c82 */ /* 0x001fe20008000000 */
[----:B------:R-:W-:Y:S01]  /*be10*/  R2UR UR24, R25 ;  /* 0x00000000191872ca */ /* 0x000fe200000e0000 */
[----:B------:R-:W-:Y:S01]  /*be20*/  UMOV UR8, UR19 ;  /* 0x0000001300087c82 */ /* 0x000fe20008000000 */
[----:B------:R-:W-:Y:S01]  /*be30*/  UIADD3 UR19, UR13, 0x4000, URZ ;  /* 0x000040000d137890 */ /* 0x000fe2000fffe03f */
[----:B------:R0:W-:Y:S02]  /*be40*/  UTMALDG.3D [UR8], [UR6], desc[UR16] ;  /* 0x00001008060075b4 */ /* 0x0001e40008011000 */
[----:B0-----:R-:W-:Y:S01]  /*be50*/  UMOV UR8, UR20 ;  /* 0x0000001400087c82 */ /* 0x001fe20008000000 */
[----:B------:R-:W-:-:S02]  /*be60*/  UMOV UR10, UR25 ;  /* 0x00000019000a7c82 */ /* 0x000fc40008000000 */
[----:B------:R0:W-:Y:S02]  /*be70*/  UTMALDG.3D [UR8], [UR6], desc[UR16] ;  /* 0x00001008060075b4 */ /* 0x0001e40008011000 */
[----:B0-----:R-:W-:Y:S01]  /*be80*/  UMOV UR8, UR21 ;  /* 0x0000001500087c82 */ /* 0x001fe20008000000 */
[----:B------:R-:W-:Y:S02]  /*be90*/  UMOV UR10, UR26 ;  /* 0x0000001a000a7c82 */ /* 0x000fe40008000000 */
[----:B------:R0:W-:Y:S02]  /*bea0*/  UTMALDG.3D [UR8], [UR6], desc[UR16] ;  /* 0x00001008060075b4 */ /* 0x0001e40008011000 */
[----:B0-----:R-:W-:Y:S01]  /*beb0*/  UMOV UR8, UR13 ;  /* 0x0000000d00087c82 */ /* 0x001fe20008000000 */
[----:B------:R-:W-:Y:S02]  /*bec0*/  UMOV UR10, UR30 ;  /* 0x0000001e000a7c82 */ /* 0x000fe40008000000 */
[----:B------:R0:W-:Y:S02]  /*bed0*/  UTMALDG.3D [UR8], [UR14], desc[UR16] ;  /* 0x000010080e0075b4 */ /* 0x0001e40008011000 */
[----:B0-----:R-:W-:Y:S01]  /*bee0*/  UMOV UR8, UR19 ;  /* 0x0000001300087c82 */ /* 0x001fe20008000000 */
[----:B------:R-:W-:-:S02]  /*bef0*/  UMOV UR10, UR24 ;  /* 0x00000018000a7c82 */ /* 0x000fc40008000000 */
[----:B------:R0:W-:Y:S02]  /*bf00*/  UTMALDG.3D [UR8], [UR14], desc[UR16] ;  /* 0x000010080e0075b4 */ /* 0x0001e40008011000 */
[----:B0-----:R-:W-:Y:S05]  /*bf10*/  @P3 BRA `(.L_x_295) ;  /* 0xfffffff800f83947 */ /* 0x001fea000383ffff */
.L_x_291:
[----:B------:R-:W-:Y:S05]  /*bf20*/  BSYNC B1 ;  /* 0x0000000000017941 */ /* 0x000fea0003800000 */
.L_x_290:
[----:B------:R-:W-:Y:S01]  /*bf30*/  LOP3.LUT P3, RZ, R11, 0xff, RZ, 0xc0, !PT ;  /* 0x000000ff0bff7812 */ /* 0x000fe2000786c0ff */
[----:B------:R-:W-:Y:S01]  /*bf40*/  IMAD.IADD R0, R13, 0x1, R0 ;  /* 0x000000010d007824 */ /* 0x000fe200078e0200 */
[----:B------:R-:W-:Y:S01]  /*bf50*/  IADD3 R16, P4, R16, UR28, RZ ;  /* 0x0000001c10107c10 */ /* 0x000fe2000ff9e0ff */
[----:B------:R-:W-:Y:S01]  /*bf60*/  ULDC.64 UR6, c[0x0][0x650] ;  /* 0x0001940000067ab9 */ /* 0x000fe20000000a00 */
[----:B------:R-:W-:Y:S01]  /*bf70*/  BSSY B1, `(.L_x_296) ;  /* 0x000006b000017945 */ /* 0x000fe20003800000 */
[----:B------:R-:W-:Y:S01]  /*bf80*/  MOV R7, 0xffffffff ;  /* 0xffffffff00077802 */ /* 0x000fe20000000f00 */
[----:B------:R-:W-:Y:S01]  /*bf90*/  IMAD.MOV.U32 R9, RZ, RZ, -0x1 ;  /* 0xffffffffff097424 */ /* 0x000fe200078e00ff */
[----:B------:R-:W-:Y:S01]  /*bfa0*/  SHF.R.U32.HI R4, RZ, 0x1, R0 ;  /* 0x00000001ff047819 */ /* 0x000fe20000011600 */
[----:B------:R-:W-:Y:S01]  /*bfb0*/  IMAD.MOV.U32 R8, RZ, RZ, -0x1 ;  /* 0xffffffffff087424 */ /* 0x000fe200078e00ff */
[----:B------:R-:W-:Y:S02]  /*bfc0*/  ISETP.GT.U32.AND P1, PT, R0, 0x1, PT ;  /* 0x000000010000780c */ /* 0x000fe40003f24070 */
[----:B------:R-:W-:-:S02]  /*bfd0*/  LOP3.LUT R4, R4, 0x1, RZ, 0xc0, !PT ;  /* 0x0000000104047812 */ /* 0x000fc400078ec0ff */
[----:B------:R-:W0:Y:S01]  /*bfe0*/  @P3 S2R R6, SR_CgaCtaId ;  /* 0x0000000000063919 */ /* 0x000e220000008800 */
[----:B------:R-:W-:Y:S02]  /*bff0*/  @P3 MOV R5, 0x400 ;  /* 0x0000040000053802 */ /* 0x000fe40000000f00 */
[----:B------:R-:W-:Y:S02]  /*c000*/  ISETP.LT.U32.AND P1, PT, R13, 0x2, P1 ;  /* 0x000000020d00780c */ /* 0x000fe40000f21070 */
[----:B------:R-:W-:Y:S02]  /*c010*/  IADD3.X R17, R17, UR18, RZ, P4, !PT ;  /* 0x0000001211117c10 */ /* 0x000fe4000a7fe4ff */
[----:B------:R-:W-:Y:S02]  /*c020*/  ISETP.GE.U32.AND P4, PT, R16, UR6, PT ;  /* 0x0000000610007c0c */ /* 0x000fe4000bf86070 */
[----:B------:R-:W-:Y:S02]  /*c030*/  LOP3.LUT R0, R0, 0x1, RZ, 0xc0, !PT ;  /* 0x0000000100007812 */ /* 0x000fe400078ec0ff */
[----:B------:R-:W-:-:S02]  /*c040*/  PRMT R11, RZ, 0x7610, R11 ;  /* 0x00007610ff0b7816 */ /* 0x000fc4000000000b */
[----:B0-----:R-:W-:-:S04]  /*c050*/  @P3 LEA R5, R6, R5, 0x18 ;  /* 0x0000000506053211 */ /* 0x001fc800078ec0ff */
[----:B------:R0:W-:Y:S01]  /*c060*/  @P3 SYNCS.ARRIVE.TRANS64.A1T0 RZ, [R5+URZ+0x38], RZ ;  /* 0x000038ff05ff39a7 */ /* 0x0001e2000810003f */
[----:B------:R-:W-:Y:S02]  /*c070*/  ISETP.NE.U32.AND P3, PT, R4, 0x1, PT ;  /* 0x000000010400780c */ /* 0x000fe40003f65070 */
[----:B------:R-:W-:Y:S02]  /*c080*/  SEL R4, RZ, 0x1, !P1 ;  /* 0x00000001ff047807 */ /* 0x000fe40004800000 */
[----:B------:R-:W-:Y:S02]  /*c090*/  ISETP.GE.U32.AND.EX P1, PT, R17, UR7, PT, P4 ;  /* 0x0000000711007c0c */ /* 0x000fe4000bf26140 */
[----:B------:R-:W-:-:S04]  /*c0a0*/  ISETP.GT.U32.AND P3, PT, R13, 0x1, !P3 ;  /* 0x000000010d00780c */ /* 0x000fc80005f64070 */
[----:B0-----:R-:W-:-:S04]  /*c0b0*/  SEL R5, RZ, 0x1, !P3 ;  /* 0x00000001ff057807 */ /* 0x001fc80005800000 */
[--C-:B------:R-:W-:Y:S02]  /*c0c0*/  LOP3.LUT R3, R5, R3, R4.reuse, 0x96, !PT ;  /* 0x0000000305037212 */ /* 0x100fe400078e9604 */
[----:B------:R-:W-:Y:S01]  /*c0d0*/  PRMT R4, RZ, 0x7610, R4 ;  /* 0x00007610ff047816 */ /* 0x000fe20000000004 */
[----:B------:R-:W-:Y:S06]  /*c0e0*/  @P1 BRA `(.L_x_297) ;  /* 0x00000004004c1947 */ /* 0x000fec0003800000 */
[----:B------:R-:W-:Y:S01]  /*c0f0*/  ULDC.64 UR6, c[0x0][0x628] ;  /* 0x00018a0000067ab9 */ /* 0x000fe20000000a00 */
[----:B------:R-:W0:Y:S01]  /*c100*/  S2R R14, SR_CTAID.X ;  /* 0x00000000000e7919 */ /* 0x000e220000002500 */
[----:B------:R-:W-:Y:S01]  /*c110*/  ISETP.NE.U32.AND P1, PT, RZ, UR6, PT ;  /* 0x00000006ff007c0c */ /* 0x000fe2000bf25070 */
[----:B------:R-:W-:Y:S01]  /*c120*/  ULDC UR9, c[0x0][0x630] ;  /* 0x00018c0000097ab9 */ /* 0x000fe20000000800 */
[----:B------:R-:W-:Y:S01]  /*c130*/  IMAD.MOV.U32 R4, RZ, RZ, R16 ;  /* 0x000000ffff047224 */ /* 0x000fe200078e0010 */
[----:B------:R-:W1:Y:S01]  /*c140*/  S2R R12, SR_CTAID.Y ;  /* 0x00000000000c7919 */ /* 0x000e620000002600 */
[----:B------:R-:W-:Y:S01]  /*c150*/  ISETP.NE.AND.EX P1, PT, RZ, UR7, PT, P1 ;  /* 0x00000007ff007c0c */ /* 0x000fe2000bf25310 */
[----:B------:R-:W-:-:S12]  /*c160*/  IMAD.MOV.U32 R5, RZ, RZ, R17 ;  /* 0x000000ffff057224 */ /* 0x000fd800078e0011 */
[----:B------:R-:W-:Y:S05]  /*c170*/  @!P1 BRA `(.L_x_298) ;  /* 0x0000000000289947 */ /* 0x000fea0003800000 */
[----:B------:R-:W-:Y:S02]  /*c180*/  ULDC UR8, c[0x0][0x634] ;  /* 0x00018d0000087ab9 */ /* 0x000fe40000000800 */
[----:B------:R-:W-:-:S05]  /*c190*/  IADD3 R9, P1, R16, UR8, RZ ;  /* 0x0000000810097c10 */ /* 0x000fca000ff3e0ff */
[----:B------:R-:W-:-:S04]  /*c1a0*/  IMAD.X R15, RZ, RZ, R17, P1 ;  /* 0x000000ffff0f7224 */ /* 0x000fc800008e0611 */
[----:B------:R-:W-:-:S04]  /*c1b0*/  IMAD.WIDE.U32 R6, R15, UR6, RZ ;  /* 0x000000060f067c25 */ /* 0x000fc8000f8e00ff */
[----:B------:R-:W-:-:S04]  /*c1c0*/  IMAD.WIDE.U32 R6, P1, R9, UR7, R6 ;  /* 0x0000000709067c25 */ /* 0x000fc8000f820006 */
[----:B------:R-:W-:-:S04]  /*c1d0*/  IMAD.WIDE.U32 R8, R9, UR6, RZ ;  /* 0x0000000609087c25 */ /* 0x000fc8000f8e00ff */
[----:B------:R-:W-:Y:S01]  /*c1e0*/  IMAD.X R5, RZ, RZ, RZ, P1 ;  /* 0x000000ffff057224 */ /* 0x000fe200008e06ff */
[----:B------:R-:W-:Y:S01]  /*c1f0*/  IADD3 RZ, P1, R9, R6, RZ ;  /* 0x0000000609ff7210 */ /* 0x000fe20007f3e0ff */
[----:B------:R-:W-:-:S04]  /*c200*/  IMAD.MOV.U32 R4, RZ, RZ, R7 ;  /* 0x000000ffff047224 */ /* 0x000fc800078e0007 */
[----:B------:R-:W-:-:S08]  /*c210*/  IMAD.WIDE.U32.X R4, R15, UR7, R4, P1 ;  /* 0x000000070f047c25 */ /* 0x000fd000088e0404 */
.L_x_298:
[--C-:B------:R-:W-:Y:S01]  /*c220*/  SHF.R.U64 R8, R4, UR9, R5.reuse ;  /* 0x0000000904087c19 */ /* 0x100fe20008001205 */
[----:B------:R-:W-:Y:S01]  /*c230*/  ULDC.64 UR6, c[0x0][0x620] ;  /* 0x0001880000067ab9 */ /* 0x000fe20000000a00 */
[----:B------:R-:W-:Y:S01]  /*c240*/  SHF.R.U32.HI R4, RZ, UR9, R5 ;  /* 0x00000009ff047c19 */ /* 0x000fe20008011605 */
[----:B------:R-:W2:Y:S01]  /*c250*/  LDC R25, c[0x0][0x144] ;  /* 0x00005100ff197b82 */ /* 0x000ea20000000800 */
[----:B------:R-:W-:Y:S01]  /*c260*/  IADD3 R7, P1, RZ, -R8, RZ ;  /* 0x80000008ff077210 */ /* 0x000fe20007f3e0ff */
[----:B------:R-:W-:Y:S01]  /*c270*/  ULDC.64 UR10, c[0x0][0x640] ;  /* 0x00019000000a7ab9 */ /* 0x000fe20000000a00 */
[----:B0-----:R-:W-:Y:S01]  /*c280*/  I2FP.F32.U32 R9, R14 ;  /* 0x0000000e00097245 */ /* 0x001fe20000201000 */
[----:B------:R-:W-:Y:S02]  /*c290*/  ULDC UR8, c[0x0][0x608] ;  /* 0x0001820000087ab9 */ /* 0x000fe40000000800 */
[----:B------:R-:W-:Y:S01]  /*c2a0*/  IMAD.X R4, RZ, RZ, ~R4, P1 ;  /* 0x000000ffff047224 */ /* 0x000fe200008e0e04 */
[----:B------:R-:W-:Y:S01]  /*c2b0*/  ISETP.NE.U32.AND P1, PT, RZ, UR10, PT ;  /* 0x0000000aff007c0c */ /* 0x000fe2000bf25070 */
[----:B------:R-:W0:Y:S02]  /*c2c0*/  LDC R21, c[0x0][0x148] ;  /* 0x00005200ff157b82 */ /* 0x000e240000000800 */
[----:B------:R-:W-:Y:S01]  /*c2d0*/  IMAD R6, R4, UR6, RZ ;  /* 0x0000000604067c24 */ /* 0x000fe2000f8e02ff */
[----:B------:R-:W-:Y:S01]  /*c2e0*/  ISETP.NE.AND.EX P1, PT, RZ, UR11, PT, P1 ;  /* 0x0000000bff007c0c */ /* 0x000fe2000bf25310 */
[----:B------:R-:W-:Y:S01]  /*c2f0*/  IMAD.WIDE.U32 R4, R7, UR6, R16 ;  /* 0x0000000607047c25 */ /* 0x000fe2000f8e0010 */
[----:B------:R-:W-:-:S03]  /*c300*/  ULDC UR6, c[0x0][0x150] ;  /* 0x0000540000067ab9 */ /* 0x000fc60000000800 */
[----:B------:R-:W-:Y:S02]  /*c310*/  IMAD R7, R7, UR7, R6 ;  /* 0x0000000707077c24 */ /* 0x000fe4000f8e0206 */
[----:B------:R-:W-:Y:S01]  /*c320*/  FMUL R6, R9, UR6 ;  /* 0x0000000609067c20 */ /* 0x000fe20008400000 */
[----:B------:R-:W-:Y:S01]  /*c330*/  ULDC UR6, c[0x0][0x618] ;  /* 0x0001860000067ab9 */ /* 0x000fe20000000800 */
[----:B------:R-:W-:Y:S01]  /*c340*/  ULDC UR7, c[0x0][0x154] ;  /* 0x0000550000077ab9 */ /* 0x000fe20000000800 */
[----:B------:R-:W-:-:S03]  /*c350*/  IADD3 R5, R5, R7, RZ ;  /* 0x0000000705057210 */ /* 0x000fc60007ffe0ff */
[----:B------:R-:W3:Y:S01]  /*c360*/  F2I.U32.TRUNC.NTZ R6, R6 ;  /* 0x0000000600067305 */ /* 0x000ee2000020f000 */
[----:B------:R-:W-:Y:S02]  /*c370*/  SHF.R.U64 R9, R4, UR6, R5 ;  /* 0x0000000604097c19 */ /* 0x000fe40008001205 */
[----:B-1----:R-:W-:-:S05]  /*c380*/  I2FP.F32.U32 R4, R12 ;  /* 0x0000000c00047245 */ /* 0x002fca0000201000 */
[----:B------:R-:W-:Y:S01]  /*c390*/  FMUL R22, R4, UR7 ;  /* 0x0000000704167c20 */ /* 0x000fe20008400000 */
[----:B------:R-:W-:Y:S01]  /*c3a0*/  SHF.R.U32.HI R4, RZ, UR6, R5 ;  /* 0x00000006ff047c19 */ /* 0x000fe20008011605 */
[----:B------:R-:W-:-:S03]  /*c3b0*/  ULDC UR6, c[0x0][0x658] ;  /* 0x0001960000067ab9 */ /* 0x000fc60000000800 */
[--C-:B------:R-:W-:Y:S01]  /*c3c0*/  SHF.R.U64 R20, R9, UR8, R4.reuse ;  /* 0x0000000809147c19 */ /* 0x100fe20008001204 */
[----:B------:R-:W1:Y:S01]  /*c3d0*/  F2I.U32.TRUNC.NTZ R22, R22 ;  /* 0x0000001600167305 */ /* 0x000e62000020f000 */
[----:B------:R-:W-:Y:S01]  /*c3e0*/  SHF.R.U32.HI R5, RZ, UR8, R4 ;  /* 0x00000008ff057c19 */ /* 0x000fe20008011604 */
[----:B---3--:R-:W-:-:S03]  /*c3f0*/  IMAD.MOV R6, RZ, RZ, -R6 ;  /* 0x000000ffff067224 */ /* 0x008fc600078e0a06 */
[--C-:B------:R-:W-:Y:S01]  /*c400*/  SHF.R.U64 R15, R20, UR6, R5.reuse ;  /* 0x00000006140f7c19 */ /* 0x100fe20008001205 */
[----:B--2---:R-:W-:Y:S01]  /*c410*/  IMAD R14, R25, R6, R14 ;  /* 0x00000006190e7224 */ /* 0x004fe200078e020e */
[----:B------:R-:W-:-:S03]  /*c420*/  SHF.R.U32.HI R23, RZ, UR6, R5 ;  /* 0x00000006ff177c19 */ /* 0x000fc60008011605 */
[----:B------:R-:W-:Y:S02]  /*c430*/  IMAD.MOV.U32 R4, RZ, RZ, R15 ;  /* 0x000000ffff047224 */ /* 0x000fe400078e000f */
[----:B------:R-:W-:Y:S01]  /*c440*/  IMAD.MOV.U32 R5, RZ, RZ, R23 ;  /* 0x000000ffff057224 */ /* 0x000fe200078e0017 */
[----:B-1----:R-:W-:Y:S06]  /*c450*/  @!P1 BRA `(.L_x_299) ;  /* 0x0000000000289947 */ /* 0x002fec0003800000 */
[----:B------:R-:W-:Y:S02]  /*c460*/  ULDC UR6, c[0x0][0x64c] ;  /* 0x0001930000067ab9 */ /* 0x000fe40000000800 */
[----:B------:R-:W-:-:S05]  /*c470*/  IADD3 R5, P1, R15, UR6, RZ ;  /* 0x000000060f057c10 */ /* 0x000fca000ff3e0ff */
[----:B------:R-:W-:-:S04]  /*c480*/  IMAD.X R23, RZ, RZ, R23, P1 ;  /* 0x000000ffff177224 */ /* 0x000fc800008e0617 */
[----:B------:R-:W-:-:S04]  /*c490*/  IMAD.WIDE.U32 R6, R23, UR10, RZ ;  /* 0x0000000a17067c25 */ /* 0x000fc8000f8e00ff */
[----:B------:R-:W-:-:S04]  /*c4a0*/  IMAD.WIDE.U32 R6, P1, R5, UR11, R6 ;  /* 0x0000000b05067c25 */ /* 0x000fc8000f820006 */
[----:B------:R-:W-:-:S04]  /*c4b0*/  IMAD.WIDE.U32 R4, R5, UR10, RZ ;  /* 0x0000000a05047c25 */ /* 0x000fc8000f8e00ff */
[----:B------:R-:W-:Y:S01]  /*c4c0*/  IMAD.MOV.U32 R4, RZ, RZ, R7 ;  /* 0x000000ffff047224 */ /* 0x000fe200078e0007 */
[----:B------:R-:W-:Y:S01]  /*c4d0*/  IADD3 RZ, P3, R5, R6, RZ ;  /* 0x0000000605ff7210 */ /* 0x000fe20007f7e0ff */
[----:B------:R-:W-:-:S04]  /*c4e0*/  IMAD.X R5, RZ, RZ, RZ, P1 ;  /* 0x000000ffff057224 */ /* 0x000fc800008e06ff */
[----:B------:R-:W-:-:S08]  /*c4f0*/  IMAD.WIDE.U32.X R4, R23, UR11, R4, P3 ;  /* 0x0000000b17047c25 */ /* 0x000fd000098e0404 */
.L_x_299:
[----:B------:R-:W-:Y:S01]  /*c500*/  ISETP.NE.AND P1, PT, R2, 0x1, PT ;  /* 0x000000010200780c */ /* 0x000fe20003f25270 */
[----:B------:R-:W-:Y:S01]  /*c510*/  ULDC UR6, c[0x0][0x648] ;  /* 0x0001920000067ab9 */ /* 0x000fe20000000800 */
[----:B------:R-:W-:Y:S01]  /*c520*/  LOP3.LUT R20, R20, UR22, RZ, 0xc0, !PT ;  /* 0x0000001614147c12 */ /* 0x000fe2000f8ec0ff */
[----:B------:R-:W-:Y:S01]  /*c530*/  IMAD.MOV R22, RZ, RZ, -R22 ;  /* 0x000000ffff167224 */ /* 0x000fe200078e0a16 */
[----:B------:R-:W-:Y:S01]  /*c540*/  SHF.R.U64 R5, R4, UR6, R5 ;  /* 0x0000000604057c19 */ /* 0x000fe20008001205 */
[----:B------:R-:W-:Y:S01]  /*c550*/  ULDC UR6, c[0x0][0x638] ;  /* 0x00018e0000067ab9 */ /* 0x000fe20000000800 */
[----:B------:R-:W-:Y:S01]  /*c560*/  LOP3.LUT R6, R9, UR4, RZ, 0xc0, !PT ;  /* 0x0000000409067c12 */ /* 0x000fe2000f8ec0ff */
[----:B------:R-:W-:Y:S02]  /*c570*/  ULDC UR7, c[0x0][0x610] ;  /* 0x0001840000077ab9 */ /* 0x000fe40000000800 */
[----:B------:R-:W-:Y:S02]  /*c580*/  IMAD.MOV R4, RZ, RZ, -R5 ;  /* 0x000000ffff047224 */ /* 0x000fe400078e0a05 */
[----:B------:R-:W-:-:S02]  /*c590*/  IMAD R5, R5, UR5, R20 ;  /* 0x0000000505057c24 */ /* 0x000fc4000f8e0214 */
[----:B0-----:R-:W-:Y:S02]  /*c5a0*/  @P1 IMAD R14, R21, R22, R12 ;  /* 0x00000016150e1224 */ /* 0x001fe400078e020c */
[----:B------:R-:W-:Y:S01]  /*c5b0*/  IMAD R15, R4, UR6, R15 ;  /* 0x00000006040f7c24 */ /* 0x000fe2000f8e020f */
[----:B------:R-:W-:Y:S01]  /*c5c0*/  ULDC UR6, c[0x0][0x600] ;  /* 0x0001800000067ab9 */ /* 0x000fe20000000800 */
[----:B------:R-:W-:Y:S01]  /*c5d0*/  IMAD R14, R5, UR7, R14 ;  /* 0x00000007050e7c24 */ /* 0x000fe2000f8e020e */
[----:B------:R-:W-:Y:S01]  /*c5e0*/  MOV R4, 0x1 ;  /* 0x0000000100047802 */ /* 0x000fe20000000f00 */
[----:B------:R-:W-:-:S05]  /*c5f0*/  IMAD R15, R15, UR6, R6 ;  /* 0x000000060f0f7c24 */ /* 0x000fca000f8e0206 */
[----:B------:R-:W-:Y:S02]  /*c600*/  SEL R9, R15, R14, !P1 ;  /* 0x0000000e0f097207 */ /* 0x000fe40004800000 */
[----:B------:R-:W-:-:S07]  /*c610*/  SEL R7, R14, R15, !P1 ;  /* 0x0000000f0e077207 */ /* 0x000fce0004800000 */
.L_x_297:
[----:B------:R-:W-:Y:S05]  /*c620*/  BSYNC B1 ;  /* 0x0000000000017941 */ /* 0x000fea0003800000 */
.L_x_296:
[----:B------:R-:W-:-:S13]  /*c630*/  LOP3.LUT P1, RZ, R4, 0xff, RZ, 0xc0, !PT ;  /* 0x000000ff04ff7812 */ /* 0x000fda000782c0ff */
[----:B------:R-:W-:Y:S05]  /*c640*/  @P1 BRA `(.L_x_300) ;  /* 0xfffffff000e41947 */ /* 0x000fea000383ffff */
[----:B------:R-:W-:Y:S05]  /*c650*/  BSYNC B0 ;  /* 0x0000000000007941 */ /* 0x000fea0003800000 */
.L_x_288:
[----:B------:R-:W-:-:S03]  /*c660*/  UMOV UR6, 0xffffffff ;  /* 0xffffffff00067882 */ /* 0x000fc60000000000 */
[----:B------:R-:W-:Y:S05]  /*c670*/  BRA.DIV UR6, `(.L_x_301) ;  /* 0x0000000206d07947 */ /* 0x000fea000b800000 */
[----:B------:R-:W-:-:S13]  /*c680*/  ELECT P6, URZ, PT ;  /* 0x00000000003f782f */ /* 0x000fda00038c0000 */
.L_x_313:
[----:B------:R-:W-:Y:S04]  /*c690*/  BSSY B0, `(.L_x_302) ;  /* 0x0000019000007945 */ /* 0x000fe80003800000 */
[----:B------:R-:W-:Y:S05]  /*c6a0*/  @!P6 BRA `(.L_x_303) ;  /* 0x00000000005ce947 */ /* 0x000fea0003800000 */
[----:B------:R-:W-:-:S04]  /*c6b0*/  LOP3.LUT R19, R19, 0x2, RZ, 0xfc, !PT ;  /* 0x0000000213137812 */ /* 0x000fc800078efcff */
[----:B------:R-:W-:-:S13]  /*c6c0*/  ISETP.NE.AND P0, PT, R19, 0x3, PT ;  /* 0x000000031300780c */ /* 0x000fda0003f05270 */
[----:B------:R-:W-:Y:S05]  /*c6d0*/  @!P0 BRA `(.L_x_304) ;  /* 0x0000000000048947 */ /* 0x000fea0003800000 */
[----:B------:R-:W-:Y:S01]  /*c6e0*/  BPT.TRAP 0x1 ;  /* 0x000000040000795c */ /* 0x000fe20000300000 */
.L_x_304:
[----:B------:R-:W0:Y:S01]  /*c6f0*/  S2R R5, SR_CgaCtaId ;  /* 0x0000000000057919 */ /* 0x000e220000008800 */
[----:B------:R-:W-:Y:S02]  /*c700*/  MOV R2, 0x400 ;  /* 0x0000040000027802 */ /* 0x000fe40000000f00 */
[----:B------:R-:W-:Y:S02]  /*c710*/  SHF.L.U32 R4, R3, 0x1f, RZ ;  /* 0x0000001f03047819 */ /* 0x000fe400000006ff */
[----:B0-----:R-:W-:-:S05]  /*c720*/  LEA R5, R5, R2, 0x18 ;  /* 0x0000000205057211 */ /* 0x001fca00078ec0ff */
[----:B------:R-:W-:-:S04]  /*c730*/  VIADD R5, R5, 0x10 ;  /* 0x0000001005057836 */ /* 0x000fc80000000000 */
[C---:B------:R-:W-:Y:S02]  /*c740*/  IMAD R7, R0.reuse, 0x8, R5 ;  /* 0x0000000800077824 */ /* 0x040fe400078e0205 */
[----:B------:R-:W-:Y:S02]  /*c750*/  VIADD R0, R0, 0x1 ;  /* 0x0000000100007836 */ /* 0x000fe40000000000 */
[----:B------:R-:W0:Y:S03]  /*c760*/  SYNCS.PHASECHK.TRANS64.TRYWAIT P0, [R7+URZ], R4 ;  /* 0x00000004070075a7 */ /* 0x000e26000800017f */
[----:B------:R-:W-:-:S04]  /*c770*/  ISETP.NE.AND P1, PT, R0, 0x2, PT ;  /* 0x000000020000780c */ /* 0x000fc80003f25270 */
[----:B------:R-:W-:Y:S02]  /*c780*/  SEL R2, RZ, 0x1, P1 ;  /* 0x00000001ff027807 */ /* 0x000fe40000800000 */
[----:B------:R-:W-:Y:S02]  /*c790*/  SEL R0, R0, RZ, P1 ;  /* 0x000000ff00007207 */ /* 0x000fe40000800000 */
[----:B------:R-:W-:Y:S01]  /*c7a0*/  LOP3.LUT R2, R3, R2, RZ, 0x3c, !PT ;  /* 0x0000000203027212 */ /* 0x000fe200078e3cff */
[----:B0-----:R-:W-:Y:S06]  /*c7b0*/  @!P0 BRA `(.L_x_305) ;  /* 0x0000000000a08947 */ /* 0x001fec0003800000 */
.L_x_314:
[----:B------:R-:W-:Y:S01]  /*c7c0*/  IMAD R5, R0, 0x8, R5 ;  /* 0x0000000800057824 */ /* 0x000fe200078e0205 */
[----:B------:R-:W-:-:S07]  /*c7d0*/  SHF.L.U32 R0, R2, 0x1f, RZ ;  /* 0x0000001f02007819 */ /* 0x000fce00000006ff */
.L_x_306:
[----:B-1----:R1:W2:Y:S02]  /*c7e0*/  SYNCS.PHASECHK.TRANS64.TRYWAIT P0, [R5+URZ], R0 ;  /* 0x00000000050075a7 */ /* 0x0022a4000800017f */
[----:B--2---:R-:W-:Y:S05]  /*c7f0*/  @!P0 NANOSLEEP.SYNCS 0x989680 ;  /* 0x009896800000895d */ /* 0x004fea0003900000 */
[----:B------:R-:W2:Y:S02]  /*c800*/  @!P0 SYNCS.PHASECHK.TRANS64 P0, [R5+URZ], R0 ;  /* 0x00000000050085a7 */ /* 0x000ea4000800007f */
[----:B--2---:R-:W-:Y:S05]  /*c810*/  @!P0 BRA `(.L_x_306) ;  /* 0xfffffffc00f08947 */ /* 0x004fea000383ffff */
.L_x_303:
[----:B------:R-:W-:Y:S05]  /*c820*/  BSYNC B0 ;  /* 0x0000000000007941 */ /* 0x000fea0003800000 */
.L_x_302:
[----:B------:R-:W-:Y:S05]  /*c830*/  EXIT ;  /* 0x000000000000794d */ /* 0x000fea0003800000 */
.L_x_17:
[----:B---3--:R3:W4:Y:S02]  /*c840*/  SYNCS.PHASECHK.TRANS64.TRYWAIT P1, [R3+URZ], R0 ;  /* 0x00000000030075a7 */ /* 0x008724000802017f */
[----:B----4-:R-:W-:Y:S05]  /*c850*/  @!P1 NANOSLEEP.SYNCS 0x989680 ;  /* 0x009896800000995d */ /* 0x010fea0003900000 */
[----:B------:R-:W4:Y:S02]  /*c860*/  @!P1 SYNCS.PHASECHK.TRANS64 P1, [R3+URZ], R0 ;  /* 0x00000000030095a7 */ /* 0x000f24000802007f */
[----:B----4-:R-:W-:Y:S05]  /*c870*/  @!P1 BRA `(.L_x_17) ;  /* 0xfffffffc00f09947 */ /* 0x010fea000383ffff */
[----:B------:R-:W-:Y:S05]  /*c880*/  BRA `(.L_x_16) ;  /* 0xffffff4800507947 */ /* 0x000fea000383ffff */
.L_x_22:
[----:B-1----:R-:W-:-:S04]  /*c890*/  IMAD.U32 R4, RZ, RZ, UR8 ;  /* 0x00000008ff047e24 */ /* 0x002fc8000f8e00ff */
[----:B------:R1:W2:Y:S03]  /*c8a0*/  SYNCS.PHASECHK.TRANS64.TRYWAIT P1, [R4+URZ], R3 ;  /* 0x00000003040075a7 */ /* 0x0002a6000802017f */
[----:B--2---:R-:W-:Y:S05]  /*c8b0*/  @!P1 NANOSLEEP.SYNCS 0x989680 ;  /* 0x009896800000995d */ /* 0x004fea0003900000 */
[----:B------:R-:W2:Y:S02]  /*c8c0*/  @!P1 SYNCS.PHASECHK.TRANS64 P1, [R4+URZ], R3 ;  /* 0x00000003040095a7 */ /* 0x000ea4000802007f */
[----:B--2---:R-:W-:Y:S05]  /*c8d0*/  @!P1 BRA `(.L_x_22) ;  /* 0xfffffffc00ec9947 */ /* 0x004fea000383ffff */
[----:B------:R-:W-:Y:S05]  /*c8e0*/  BRA `(.L_x_21) ;  /* 0xffffff5000407947 */ /* 0x000fea000383ffff */
.L_x_289:
[----:B------:R-:W-:Y:S01]  /*c8f0*/  BSSY B1, `(.L_x_307) ;  /* 0x0000006000017945 */ /* 0x000fe20003800000 */
[----:B------:R-:W-:-:S07]  /*c900*/  IMAD.MOV.U32 R15, RZ, RZ, -0x1 ;  /* 0xffffffffff0f7424 */ /* 0x000fce00078e00ff */
[----:B------:R-:W-:Y:S05]  /*c910*/  WARPSYNC.COLLECTIVE R15, `(.L_x_308) ;  /* 0x000000000f0c7348 */ /* 0x000fea0003c00000 */
[----:B------:R-:W-:Y:S02]  /*c920*/  ELECT P6, UR62, PT ;  /* 0x00000000003e782f */ /* 0x000fe400038c0000 */
[----:B------:R-:W-:Y:S01]  /*c930*/  MOV R14, UR62 ;  /* 0x0000003e000e7c02 */ /* 0x000fe20008000f00 */
[----:B------:R-:W-:Y:S10]  /*c940*/  ENDCOLLECTIVE ;  /* 0x000000000000791b */ /* 0x000ff40003800000 */
.L_x_308:
[----:B------:R-:W-:Y:S05]  /*c950*/  BSYNC B1 ;  /* 0x0000000000017941 */ /* 0x000fea0003800000 */
.L_x_307:
[----:B------:R-:W-:Y:S05]  /*c960*/  BRA `(.L_x_309) ;  /* 0xfffffff000287947 */ /* 0x000fea000383ffff */
.L_x_292:
[----:B0-----:R0:W1:Y:S02]  /*c970*/  SYNCS.PHASECHK.TRANS64.TRYWAIT P1, [R12+URZ+0x10], R7 ;  /* 0x000010070c0075a7 */ /* 0x001064000802017f */
[----:B-1----:R-:W-:Y:S05]  /*c980*/  @!P1 NANOSLEEP.SYNCS 0x989680 ;  /* 0x009896800000995d */ /* 0x002fea0003900000 */
[----:B------:R-:W1:Y:S02]  /*c990*/  @!P1 SYNCS.PHASECHK.TRANS64 P1, [R12+URZ+0x10], R7 ;  /* 0x000010070c0095a7 */ /* 0x000e64000802007f */
[----:B-1----:R-:W-:Y:S05]  /*c9a0*/  @!P1 BRA `(.L_x_292) ;  /* 0xfffffffc00f09947 */ /* 0x002fea000383ffff */
[----:B------:R-:W-:Y:S05]  /*c9b0*/  BRA `(.L_x_310) ;  /* 0xfffffff000707947 */ /* 0x000fea000383ffff */
.L_x_301:
[----:B------:R-:W-:Y:S01]  /*c9c0*/  BSSY B0, `(.L_x_311) ;  /* 0x0000006000007945 */ /* 0x000fe20003800000 */
[----:B------:R-:W-:-:S07]  /*c9d0*/  IMAD.MOV.U32 R15, RZ, RZ, -0x1 ;  /* 0xffffffffff0f7424 */ /* 0x000fce00078e00ff */
[----:B------:R-:W-:Y:S05]  /*c9e0*/  WARPSYNC.COLLECTIVE R15, `(.L_x_312) ;  /* 0x000000000f0c7348 */ /* 0x000fea0003c00000 */
[----:B------:R-:W-:Y:S02]  /*c9f0*/  ELECT P6, UR62, PT ;  /* 0x00000000003e782f */ /* 0x000fe400038c0000 */
[----:B------:R-:W-:Y:S01]  /*ca00*/  MOV R14, UR62 ;  /* 0x0000003e000e7c02 */ /* 0x000fe20008000f00 */
[----:B------:R-:W-:Y:S10]  /*ca10*/  ENDCOLLECTIVE ;  /* 0x000000000000791b */ /* 0x000ff40003800000 */
.L_x_312:
[----:B------:R-:W-:Y:S05]  /*ca20*/  BSYNC B0 ;  /* 0x0000000000007941 */ /* 0x000fea0003800000 */
.L_x_311:
[----:B------:R-:W-:Y:S05]  /*ca30*/  BRA `(.L_x_313) ;  /* 0xfffffffc00147947 */ /* 0x000fea000383ffff */
.L_x_305:
[----:B0-----:R0:W1:Y:S02]  /*ca40*/  SYNCS.PHASECHK.TRANS64.TRYWAIT P0, [R7+URZ], R4 ;  /* 0x00000004070075a7 */ /* 0x001064000800017f */
[----:B-1----:R-:W-:Y:S05]  /*ca50*/  @!P0 NANOSLEEP.SYNCS 0x989680 ;  /* 0x009896800000895d */ /* 0x002fea0003900000 */
[----:B------:R-:W1:Y:S02]  /*ca60*/  @!P0 SYNCS.PHASECHK.TRANS64 P0, [R7+URZ], R4 ;  /* 0x00000004070085a7 */ /* 0x000e64000800007f */
[----:B-1----:R-:W-:Y:S05]  /*ca70*/  @!P0 BRA `(.L_x_305) ;  /* 0xfffffffc00f08947 */ /* 0x002fea000383ffff */
[----:B------:R-:W-:Y:S05]  /*ca80*/  BRA `(.L_x_314) ;  /* 0xfffffffc004c7947 */ /* 0x000fea000383ffff */
.L_x_315:
[----:B------:R-:W-:-:S00]  /*ca90*/  BRA `(.L_x_315) ;  /* 0xfffffffc00fc7947 */ /* 0x000fc0000383ffff */
[----:B------:R-:W-:-:S00]  /*caa0*/  NOP ;  /* 0x0000000000007918 */ /* 0x000fc00000000000 */
        /* <DEDUP_REMOVED lines=13> */
.L_x_316:


//--------------------- .nv.global.init           --------------------------
	.section	.nv.global.init,"aw",@progbits
.nv.global.init:
	.type		$str$22,@object
	.size		$str$22,($str$23 - $str$22)
$str$22:
        /*0000*/ 	.byte	0x6b, 0x5f, 0x74, 0x69, 0x6c, 0x65, 0x5f, 0x63, 0x6f, 0x75, 0x6e, 0x74, 0x20, 0x3e, 0x3d, 0x20
        /*0010*/ 	.byte	0x31, 0x00
	.type		$str$23,@object
	.size		$str$23,(__unnamed_1 - $str$23)
$str$23:
        /*0012*/ 	.byte	0x2f, 0x74, 0x6d, 0x70, 0x2f, 0x63, 0x75, 0x74, 0x6c, 0x61, 0x73, 0x73, 0x5f, 0x73, 0x77, 0x65
        /*0022*/ 	.byte	0x65, 0x70, 0x5f, 0x73, 0x72, 0x63, 0x2f, 0x69, 0x6e, 0x63, 0x6c, 0x75, 0x64, 0x65, 0x2f, 0x63
        /*0032*/ 	.byte	0x75, 0x74, 0x6c, 0x61, 0x73, 0x73, 0x2f, 0x67, 0x65, 0x6d, 0x6d, 0x2f, 0x63, 0x6f, 0x6c, 0x6c
        /*0042*/ 	.byte	0x65, 0x63, 0x74, 0x69, 0x76, 0x65, 0x2f, 0x73, 0x6d, 0x39, 0x30, 0x5f, 0x6d, 0x6d, 0x61, 0x5f
        /*0052*/ 	.byte	0x74, 0x6d, 0x61, 0x5f, 0x67, 0x6d, 0x6d, 0x61, 0x5f, 0x73, 0x73, 0x5f, 0x77, 0x61, 0x72, 0x70
        /*0062*/ 	.byte	0x73, 0x70, 0x65, 0x63, 0x69, 0x61, 0x6c, 0x69, 0x7a, 0x65, 0x64, 0x2e, 0x68, 0x70, 0x70, 0x00
	.type		__unnamed_1,@object
	.size		__unnamed_1,(.L_0 - __unnamed_1)
__unnamed_1:
        /*0072*/ 	.byte	0x76, 0x6f, 0x69, 0x64, 0x20, 0x63, 0x75, 0x74, 0x6c, 0x61, 0x73, 0x73, 0x3a, 0x3a, 0x67, 0x65
        /* <DEDUP_REMOVED lines=180> */
        /*0bc2*/ 	.byte	0x69, 0x64, 0x65, 0x6e, 0x74, 0x69, 0x74, 0x79, 0x5d, 0x00
.L_0:


//--------------------- .nv.shared._ZN7cutlass13device_kernelINS_4gemm6kernel13GemmUniversalIN4cute5tupleIJiiiiEEENS1_10collective13CollectiveMmaINS1_34MainloopSm90TmaGmmaWarpSpecializedILi2ENS5_IJNS4_1CILi1EEESB_SB_EEENS1_35KernelTmaWarpSpecializedCooperativeEEENS5_IJNSA_ILi256EEENSA_ILi128EEESG_EEENS_10bfloat16_tENS5_IJSB_llEEESI_SJ_NS4_8TiledMMAINS4_8MMA_AtomIJNS4_4SM904GMMA28MMA_64x128x16_F32BF16BF16_SSILNSN_5MajorE1ELSP_1ELNSN_7ScaleInE1ELSQ_1EEEEEENS4_6LayoutINS5_IJNSA_ILi2EEESB_SB_EEENS5_IJSB_NSA_ILi0EEESW_EEEEENS5_IJNS4_10UnderscoreESZ_SZ_EEEEENS4_13SM90_TMA_LOADENS4_14ComposedLayoutINS4_7SwizzleILi3ELi4ELi3EEENS4_18smem_ptr_flag_bitsILi16EEENST_INS5_IJNSA_ILi64EEENSA_ILi8EEEEEENS5_IJSB_S18_EEEEEEEvNS4_8identityES12_S1D_vS1E_EENS_8epilogue10collective6detail29Sm90TmaWarpSpecializedAdapterINS1H_15DefaultEpilogueISI_NS5_IJlSB_lEEES1L_NS1G_6thread17LinearCombinationISI_Li1EffLNS1M_9ScaleType4KindE0ELNS_15FloatRoundStyleE2ESI_EENS1_15EpilogueDefaultEEEEEvvEEEEvNT_6ParamsE --------------------------
	.section	.nv.shared._ZN7cutlass13device_kernelINS_4gemm6kernel13GemmUniversalIN4cute5tupleIJiiiiEEENS1_10collective13CollectiveMmaINS1_34MainloopSm90TmaGmmaWarpSpecializedILi2ENS5_IJNS4_1CILi1EEESB_SB_EEENS1_35KernelTmaWarpSpecializedCooperativeEEENS5_IJNSA_ILi256EEENSA_ILi128EEESG_EEENS_10bfloat16_tENS5_IJSB_llEEESI_SJ_NS4_8TiledMMAINS4_8MMA_AtomIJNS4_4SM904GMMA28MMA_64x128x16_F32BF16BF16_SSILNSN_5MajorE1ELSP_1ELNSN_7ScaleInE1ELSQ_1EEEEEENS4_6LayoutINS5_IJNSA_ILi2EEESB_SB_EEENS5_IJSB_NSA_ILi0EEESW_EEEEENS5_IJNS4_10UnderscoreESZ_SZ_EEEEENS4_13SM90_TMA_LOADENS4_14ComposedLayoutINS4_7SwizzleILi3ELi4ELi3EEENS4_18smem_ptr_flag_bitsILi16EEENST_INS5_IJNSA_ILi64EEENSA_ILi8EEEEEENS5_IJSB_S18_EEEEEEEvNS4_8identityES12_S1D_vS1E_EENS_8epilogue10collective6detail29Sm90TmaWarpSpecializedAdapterINS1H_15DefaultEpilogueISI_NS5_IJlSB_lEEES1L_NS1G_6thread17LinearCombinationISI_Li1EffLNS1M_9ScaleType4KindE0ELNS_15FloatRoundStyleE2ESI_EENS1_15EpilogueDefaultEEEEEvvEEEEvNT_6ParamsE,"aw",@nobits
	.sectionflags	@""
	.align	16
	.zero		1024


//--------------------- .nv.shared.reserved.0     --------------------------
	.section	.nv.shared.reserved.0,"aw",@nobits
	.weak		__nv_reservedSMEM_offset_0_alias
	.size		__nv_reservedSMEM_offset_0_alias, 0, 0
	.other		__nv_reservedSMEM_offset_0_alias,@"STO_CUDA_RESERVED_SHARED STV_DEFAULT"
__nv_reservedSMEM_offset_0_alias:
	.zero		0


//--------------------- .nv.global                --------------------------
	.section	.nv.global,"aw",@nobits
.nv.global:
	.type		_ZN40_INTERNAL_09e79b15_4_k_cu_3f62426b_181244cute1_E,@object
	.size		_ZN40_INTERNAL_09e79b15_4_k_cu_3f62426b_181244cute1_E,(_ZN40_INTERNAL_09e79b15_4_k_cu_3f62426b_181244cuda3std3__45__cpo6cbeginE - _ZN40_INTERNAL_09e79b15_4_k_cu_3f62426b_181244cute1_E)
_ZN40_INTERNAL_09e79b15_4_k_cu_3f62426b_181244cute1_E:
	.zero		1
	.type		_ZN40_INTERNAL_09e79b15_4_k_cu_3f62426b_181244cuda3std3__45__cpo6cbeginE,@object
	.size		_ZN40_INTERNAL_09e79b15_4_k_cu_3f62426b_181244cuda3std3__45__cpo6cbeginE,(_ZN40_INTERNAL_09e79b15_4_k_cu_3f62426b_181244cuda3std3__48in_placeE - _ZN40_INTERNAL_09e79b15_4_k_cu_3f62426b_181244cuda3std3__45__cpo6cbeginE)
_ZN40_INTERNAL_09e79b15_4_k_cu_3f62426b_181244cuda3std3__45__cpo6cbeginE:
	.zero		1
	.type		_ZN40_INTERNAL_09e79b15_4_k_cu_3f62426b_181244cuda3std3__48in_placeE,@object
	.size		_ZN40_INTERNAL_09e79b15_4_k_cu_3f62426b_181244cuda3std3__48in_placeE,(_ZN40_INTERNAL_09e79b15_4_k_cu_3f62426b_181244cuda3std6ranges3__45__cpo9iter_moveE - _ZN40_INTERNAL_09e79b15_4_k_cu_3f62426b_181244cuda3std3__48in_placeE)
_ZN40_INTERNAL_09e79b15_4_k_cu_3f62426b_181244cuda3std3__48in_placeE:
	.zero		1
	.type		_ZN40_INTERNAL_09e79b15_4_k_cu_3f62426b_181244cuda3std6ranges3__45__cpo9iter_moveE,@object
	.size		_ZN40_INTERNAL_09e79b15_4_k_cu_3f62426b_181244cuda3std6ranges3__45__cpo9iter_moveE,(_ZN40_INTERNAL_09e79b15_4_k_cu_3f62426b_181244cuda3std3__45__cpo5beginE - _ZN40_INTERNAL_09e79b15_4_k_cu_3f62426b_181244cuda3std6ranges3__45__cpo9iter_moveE)
_ZN40_INTERNAL_09e79b15_4_k_cu_3f62426b_181244cuda3std6ranges3__45__cpo9iter_moveE:
	.zero		1
	.type		_ZN40_INTERNAL_09e79b15_4_k_cu_3f62426b_181244cuda3std3__45__cpo5beginE,@object
	.size		_ZN40_INTERNAL_09e79b15_4_k_cu_3f62426b_181244cuda3std3__45__cpo5beginE,(_ZN40_INTERNAL_09e79b15_4_k_cu_3f62426b_181244cuda3std3__442_GLOBAL__N__09e79b15_4_k_cu_3f62426b_181246ignoreE - _ZN40_INTERNAL_09e79b15_4_k_cu_3f62426b_181244cuda3std3__45__cpo5beginE)
_ZN40_INTERNAL_09e79b15_4_k_cu_3f62426b_181244cuda3std3__45__cpo5beginE:
	.zero		1
	.type		_ZN40_INTERNAL_09e79b15_4_k_cu_3f62426b_181244cuda3std3__442_GLOBAL__N__09e79b15_4_k_cu_3f62426b_181246ignoreE,@object
	.size		_ZN40_INTERNAL_09e79b15_4_k_cu_3f62426b_181244cuda3std3__442_GLOBAL__N__09e79b15_4_k_cu_3f62426b_181246ignoreE,(_ZN40_INTERNAL_09e79b15_4_k_cu_3f62426b_181244cute7productE - _ZN40_INTERNAL_09e79b15_4_k_cu_3f62426b_181244cuda3std3__442_GLOBAL__N__09e79b15_4_k_cu_3f62426b_181246ignoreE)
_ZN40_INTERNAL_09e79b15_4_k_cu_3f62426b_181244cuda3std3__442_GLOBAL__N__09e79b15_4_k_cu_3f62426b_181246ignoreE:
	.zero		1
	.type		_ZN40_INTERNAL_09e79b15_4_k_cu_3f62426b_181244cute7productE,@object
	.size		_ZN40_INTERNAL_09e79b15_4_k_cu_3f62426b_181244cute7productE,(_ZN40_INTERNAL_09e79b15_4_k_cu_3f62426b_181244cuda3std3__45__cpo3endE - _ZN40_INTERNAL_09e79b15_4_k_cu_3f62426b_181244cute7productE)
_ZN40_INTERNAL_09e79b15_4_k_cu_3f62426b_181244cute7productE:
	.zero		1
	.type		_ZN40_INTERNAL_09e79b15_4_k_cu_3f62426b_181244cuda3std3__45__cpo3endE,@object
	.size		_ZN40_INTERNAL_09e79b15_4_k_cu_3f62426b_181244cuda3std3__45__cpo3endE,(_ZN40_INTERNAL_09e79b15_4_k_cu_3f62426b_181244cuda3std3__419piecewise_constructE - _ZN40_INTERNAL_09e79b15_4_k_cu_3f62426b_181244cuda3std3__45__cpo3endE)
_ZN40_INTERNAL_09e79b15_4_k_cu_3f62426b_181244cuda3std3__45__cpo3endE:
	.zero		1
	.type		_ZN40_INTERNAL_09e79b15_4_k_cu_3f62426b_181244cuda3std3__419piecewise_constructE,@object
	.size		_ZN40_INTERNAL_09e79b15_4_k_cu_3f62426b_181244cuda3std3__419piecewise_constructE,(_ZN40_INTERNAL_09e79b15_4_k_cu_3f62426b_181244cuda3std3__45__cpo4cendE - _ZN40_INTERNAL_09e79b15_4_k_cu_3f62426b_181244cuda3std3__419piecewise_constructE)
_ZN40_INTERNAL_09e79b15_4_k_cu_3f62426b_181244cuda3std3__419piecewise_constructE:
	.zero		1
	.type		_ZN40_INTERNAL_09e79b15_4_k_cu_3f62426b_181244cuda3std3__45__cpo4cendE,@object
	.size		_ZN40_INTERNAL_09e79b15_4_k_cu_3f62426b_181244cuda3std3__45__cpo4cendE,(_ZN40_INTERNAL_09e79b15_4_k_cu_3f62426b_181244cuda3std6ranges3__45__cpo4swapE - _ZN40_INTERNAL_09e79b15_4_k_cu_3f62426b_181244cuda3std3__45__cpo4cendE)
_ZN40_INTERNAL_09e79b15_4_k_cu_3f62426b_181244cuda3std3__45__cpo4cendE:
	.zero		1
	.type		_ZN40_INTERNAL_09e79b15_4_k_cu_3f62426b_181244cuda3std6ranges3__45__cpo4swapE,@object
	.size		_ZN40_INTERNAL_09e79b15_4_k_cu_3f62426b_181244cuda3std6ranges3__45__cpo4swapE,(.L_8 - _ZN40_INTERNAL_09e79b15_4_k_cu_3f62426b_181244cuda3std6ranges3__45__cpo4swapE)
_ZN40_INTERNAL_09e79b15_4_k_cu_3f62426b_181244cuda3std6ranges3__45__cpo4swapE:
	.zero		1
.L_8:


//--------------------- .nv.constant0._ZN7cutlass13device_kernelINS_4gemm6kernel13GemmUniversalIN4cute5tupleIJiiiiEEENS1_10collective13CollectiveMmaINS1_34MainloopSm90TmaGmmaWarpSpecializedILi2ENS5_IJNS4_1CILi1EEESB_SB_EEENS1_35KernelTmaWarpSpecializedCooperativeEEENS5_IJNSA_ILi256EEENSA_ILi128EEESG_EEENS_10bfloat16_tENS5_IJSB_llEEESI_SJ_NS4_8TiledMMAINS4_8MMA_AtomIJNS4_4SM904GMMA28MMA_64x128x16_F32BF16BF16_SSILNSN_5MajorE1ELSP_1ELNSN_7ScaleInE1ELSQ_1EEEEEENS4_6LayoutINS5_IJNSA_ILi2EEESB_SB_EEENS5_IJSB_NSA_ILi0EEESW_EEEEENS5_IJNS4_10UnderscoreESZ_SZ_EEEEENS4_13SM90_TMA_LOADENS4_14ComposedLayoutINS4_7SwizzleILi3ELi4ELi3EEENS4_18smem_ptr_flag_bitsILi16EEENST_INS5_IJNSA_ILi64EEENSA_ILi8EEEEEENS5_IJSB_S18_EEEEEEEvNS4_8identityES12_S1D_vS1E_EENS_8epilogue10collective6detail29Sm90TmaWarpSpecializedAdapterINS1H_15DefaultEpilogueISI_NS5_IJlSB_lEEES1L_NS1G_6thread17LinearCombinationISI_Li1EffLNS1M_9ScaleType4KindE0ELNS_15FloatRoundStyleE2ESI_EENS1_15EpilogueDefaultEEEEEvvEEEEvNT_6ParamsE --------------------------
	.section	.nv.constant0._ZN7cutlass13device_kernelINS_4gemm6kernel13GemmUniversalIN4cute5tupleIJiiiiEEENS1_10collective13CollectiveMmaINS1_34MainloopSm90TmaGmmaWarpSpecializedILi2ENS5_IJNS4_1CILi1EEESB_SB_EEENS1_35KernelTmaWarpSpecializedCooperativeEEENS5_IJNSA_ILi256EEENSA_ILi128EEESG_EEENS_10bfloat16_tENS5_IJSB_llEEESI_SJ_NS4_8TiledMMAINS4_8MMA_AtomIJNS4_4SM904GMMA28MMA_64x128x16_F32BF16BF16_SSILNSN_5MajorE1ELSP_1ELNSN_7ScaleInE1ELSQ_1EEEEEENS4_6LayoutINS5_IJNSA_ILi2EEESB_SB_EEENS5_IJSB_NSA_ILi0EEESW_EEEEENS5_IJNS4_10UnderscoreESZ_SZ_EEEEENS4_13SM90_TMA_LOADENS4_14ComposedLayoutINS4_7SwizzleILi3ELi4ELi3EEENS4_18smem_ptr_flag_bitsILi16EEENST_INS5_IJNSA_ILi64EEENSA_ILi8EEEEEENS5_IJSB_S18_EEEEEEEvNS4_8identityES12_S1D_vS1E_EENS_8epilogue10collective6detail29Sm90TmaWarpSpecializedAdapterINS1H_15DefaultEpilogueISI_NS5_IJlSB_lEEES1L_NS1G_6thread17LinearCombinationISI_Li1EffLNS1M_9ScaleType4KindE0ELNS_15FloatRoundStyleE2ESI_EENS1_15EpilogueDefaultEEEEEvvEEEEvNT_6ParamsE,"a",@progbits
	.sectionflags	@""
	.align	4
.nv.constant0._ZN7cutlass13device_kernelINS_4gemm6kernel13GemmUniversalIN4cute5tupleIJiiiiEEENS1_10collective13CollectiveMmaINS1_34MainloopSm90TmaGmmaWarpSpecializedILi2ENS5_IJNS4_1CILi1EEESB_SB_EEENS1_35KernelTmaWarpSpecializedCooperativeEEENS5_IJNSA_ILi256EEENSA_ILi128EEESG_EEENS_10bfloat16_tENS5_IJSB_llEEESI_SJ_NS4_8TiledMMAINS4_8MMA_AtomIJNS4_4SM904GMMA28MMA_64x128x16_F32BF16BF16_SSILNSN_5MajorE1ELSP_1ELNSN_7ScaleInE1ELSQ_1EEEEEENS4_6LayoutINS5_IJNSA_ILi2EEESB_SB_EEENS5_IJSB_NSA_ILi0EEESW_EEEEENS5_IJNS4_10UnderscoreESZ_SZ_EEEEENS4_13SM90_TMA_LOADENS4_14ComposedLayoutINS4_7SwizzleILi3ELi4ELi3EEENS4_18smem_ptr_flag_bitsILi16EEENST_INS5_IJNSA_ILi64EEENSA_ILi8EEEEEENS5_IJSB_S18_EEEEEEEvNS4_8identityES12_S1D_vS1E_EENS_8epilogue10collective6detail29Sm90TmaWarpSpecializedAdapterINS1H_15DefaultEpilogueISI_NS5_IJlSB_lEEES1L_NS1G_6thread17LinearCombinationISI_Li1EffLNS1M_9ScaleType4KindE0ELNS_15FloatRoundStyleE2ESI_EENS1_15EpilogueDefaultEEEEEvvEEEEvNT_6ParamsE:
	.zero		1664


//--------------------- SYMBOLS --------------------------

	.type		.nv.reservedSmem.offset0,@object
	.size		.nv.reservedSmem.offset0,0x4
	.type		__assertfail,@function
